	.target	sm_90a

	.elftype	@"ET_EXEC"


//--------------------- .note.nv.tkinfo           --------------------------
	.section	.note.nv.tkinfo,"",@"SHT_NOTE"
	.sectionflags	@"SHF_NOTE_NV_TKINFO"
	.tkinfo
        /*0018*/ 	.word	0x00000002
        /*0030*/ 	.string	""
        /*0030*/ 	.string	"ptxas"
        /*0030*/ 	.string	"Cuda compilation tools, release 13.0, V13.0.88"
        /*0030*/ 	.string	"Build cuda_13.0.r13.0/compiler.36424714_0"
        /*0030*/ 	.string	"-arch sm_90a -m 64 "



//--------------------- .note.nv.cuinfo           --------------------------
	.section	.note.nv.cuinfo,"",@"SHT_NOTE"
	.sectionflags	@"SHF_NOTE_NV_CUINFO"
        /*0018*/ 	.short	0x0002
        /*001a*/ 	.short	0x005a
        /*001c*/ 	.short	0x0082
	.zero		2


//--------------------- .nv.info                  --------------------------
	.section	.nv.info,"",@"SHT_CUDA_INFO"
	.align	4


	//----- nvinfo : EIATTR_REGCOUNT
	.align		4
        /*0000*/ 	.byte	0x04, 0x2f
        /*0002*/ 	.short	(.L_12 - .L_11)
	.align		4
.L_11:
        /*0004*/ 	.word	index@(_ZN7cutlass13device_kernelINS_4gemm6kernel13GemmUniversalIN4cute5tupleIJiiiiEEENS1_10collective13CollectiveMmaINS1_37MainloopSm90TmaGmmaWarpSpecializedFP8ILi3ENS5_IJNS4_1CILi2EEENSA_ILi1EEESC_EEENS1_32KernelTmaWarpSpecializedPingpongEEENS5_IJNSA_ILi64EEESG_SG_EEENS_12float_e4m3_tENS5_IJlSC_lEEESI_SJ_NS4_8TiledMMAINS4_8MMA_AtomIJNS4_4SM904GMMA30MMA_64x64x32_F32E4M3E4M3_SS_TNILNSN_7ScaleInE1ELSP_1EEEEEENS4_6LayoutINS5_IJSC_SC_SC_EEENS5_IJNSA_ILi0EEESU_SU_EEEEENS5_IJNS4_10UnderscoreESX_SX_EEEEENS4_13SM90_TMA_LOADENS4_14ComposedLayoutINS4_7SwizzleILi2ELi4ELi3EEENS4_18smem_ptr_flag_bitsILi8EEENSS_INS5_IJNSA_ILi8EEESG_EEENS5_IJSG_SC_EEEEEEEvNS4_8identityENS4_23SM90_TMA_LOAD_MULTICASTES1A_vS1B_EENS_8epilogue10collective6detail29Sm90TmaWarpSpecializedAdapterINS1F_15DefaultEpilogueISI_SJ_SJ_NS1E_6thread17LinearCombinationISI_Li1EffLNS1J_9ScaleType4KindE0ELNS_15FloatRoundStyleE2ESI_EENS1_15EpilogueDefaultEEEEEvvEEEEvNT_6ParamsE)
        /*0008*/ 	.word	0x000000a8


	//----- nvinfo : EIATTR_FRAME_SIZE
	.align		4
.L_12:
        /*000c*/ 	.byte	0x04, 0x11
        /*000e*/ 	.short	(.L_14 - .L_13)
	.align		4
.L_13:
        /*0010*/ 	.word	index@(_ZN7cutlass13device_kernelINS_4gemm6kernel13GemmUniversalIN4cute5tupleIJiiiiEEENS1_10collective13CollectiveMmaINS1_37MainloopSm90TmaGmmaWarpSpecializedFP8ILi3ENS5_IJNS4_1CILi2EEENSA_ILi1EEESC_EEENS1_32KernelTmaWarpSpecializedPingpongEEENS5_IJNSA_ILi64EEESG_SG_EEENS_12float_e4m3_tENS5_IJlSC_lEEESI_SJ_NS4_8TiledMMAINS4_8MMA_AtomIJNS4_4SM904GMMA30MMA_64x64x32_F32E4M3E4M3_SS_TNILNSN_7ScaleInE1ELSP_1EEEEEENS4_6LayoutINS5_IJSC_SC_SC_EEENS5_IJNSA_ILi0EEESU_SU_EEEEENS5_IJNS4_10UnderscoreESX_SX_EEEEENS4_13SM90_TMA_LOADENS4_14ComposedLayoutINS4_7SwizzleILi2ELi4ELi3EEENS4_18smem_ptr_flag_bitsILi8EEENSS_INS5_IJNSA_ILi8EEESG_EEENS5_IJSG_SC_EEEEEEEvNS4_8identityENS4_23SM90_TMA_LOAD_MULTICASTES1A_vS1B_EENS_8epilogue10collective6detail29Sm90TmaWarpSpecializedAdapterINS1F_15DefaultEpilogueISI_SJ_SJ_NS1E_6thread17LinearCombinationISI_Li1EffLNS1J_9ScaleType4KindE0ELNS_15FloatRoundStyleE2ESI_EENS1_15EpilogueDefaultEEEEEvvEEEEvNT_6ParamsE)
        /*0014*/ 	.word	0x00000000


	//----- nvinfo : EIATTR_MIN_STACK_SIZE
	.align		4
.L_14:
        /*0018*/ 	.byte	0x04, 0x12
        /*001a*/ 	.short	(.L_16 - .L_15)
	.align		4
.L_15:
        /*001c*/ 	.word	index@(_ZN7cutlass13device_kernelINS_4gemm6kernel13GemmUniversalIN4cute5tupleIJiiiiEEENS1_10collective13CollectiveMmaINS1_37MainloopSm90TmaGmmaWarpSpecializedFP8ILi3ENS5_IJNS4_1CILi2EEENSA_ILi1EEESC_EEENS1_32KernelTmaWarpSpecializedPingpongEEENS5_IJNSA_ILi64EEESG_SG_EEENS_12float_e4m3_tENS5_IJlSC_lEEESI_SJ_NS4_8TiledMMAINS4_8MMA_AtomIJNS4_4SM904GMMA30MMA_64x64x32_F32E4M3E4M3_SS_TNILNSN_7ScaleInE1ELSP_1EEEEEENS4_6LayoutINS5_IJSC_SC_SC_EEENS5_IJNSA_ILi0EEESU_SU_EEEEENS5_IJNS4_10UnderscoreESX_SX_EEEEENS4_13SM90_TMA_LOADENS4_14ComposedLayoutINS4_7SwizzleILi2ELi4ELi3EEENS4_18smem_ptr_flag_bitsILi8EEENSS_INS5_IJNSA_ILi8EEESG_EEENS5_IJSG_SC_EEEEEEEvNS4_8identityENS4_23SM90_TMA_LOAD_MULTICASTES1A_vS1B_EENS_8epilogue10collective6detail29Sm90TmaWarpSpecializedAdapterINS1F_15DefaultEpilogueISI_SJ_SJ_NS1E_6thread17LinearCombinationISI_Li1EffLNS1J_9ScaleType4KindE0ELNS_15FloatRoundStyleE2ESI_EENS1_15EpilogueDefaultEEEEEvvEEEEvNT_6ParamsE)
        /*0020*/ 	.word	0x00000000
.L_16:


//--------------------- .nv.compat                --------------------------
	.section	.nv.compat,"",@"SHT_CUDA_COMPAT_INFO"
	.align	4
        /*0000*/ 	.byte	0x02, 0x09, 0x01, 0x00, 0x02, 0x02, 0x04, 0x00, 0x02, 0x05, 0x05, 0x00, 0x03, 0x07, 0x01, 0x01
        /*0010*/ 	.byte	0x02, 0x03, 0x01, 0x00, 0x02, 0x06, 0x01, 0x00, 0x04, 0x0b, 0x08, 0x00, 0x00, 0x00, 0x00, 0x00
        /*0020*/ 	.byte	0x00, 0x00, 0x00, 0x00


//--------------------- .nv.info._ZN7cutlass13device_kernelINS_4gemm6kernel13GemmUniversalIN4cute5tupleIJiiiiEEENS1_10collective13CollectiveMmaINS1_37MainloopSm90TmaGmmaWarpSpecializedFP8ILi3ENS5_IJNS4_1CILi2EEENSA_ILi1EEESC_EEENS1_32KernelTmaWarpSpecializedPingpongEEENS5_IJNSA_ILi64EEESG_SG_EEENS_12float_e4m3_tENS5_IJlSC_lEEESI_SJ_NS4_8TiledMMAINS4_8MMA_AtomIJNS4_4SM904GMMA30MMA_64x64x32_F32E4M3E4M3_SS_TNILNSN_7ScaleInE1ELSP_1EEEEEENS4_6LayoutINS5_IJSC_SC_SC_EEENS5_IJNSA_ILi0EEESU_SU_EEEEENS5_IJNS4_10UnderscoreESX_SX_EEEEENS4_13SM90_TMA_LOADENS4_14ComposedLayoutINS4_7SwizzleILi2ELi4ELi3EEENS4_18smem_ptr_flag_bitsILi8EEENSS_INS5_IJNSA_ILi8EEESG_EEENS5_IJSG_SC_EEEEEEEvNS4_8identityENS4_23SM90_TMA_LOAD_MULTICASTES1A_vS1B_EENS_8epilogue10collective6detail29Sm90TmaWarpSpecializedAdapterINS1F_15DefaultEpilogueISI_SJ_SJ_NS1E_6thread17LinearCombinationISI_Li1EffLNS1J_9ScaleType4KindE0ELNS_15FloatRoundStyleE2ESI_EENS1_15EpilogueDefaultEEEEEvvEEEEvNT_6ParamsE --------------------------
	.section	.nv.info._ZN7cutlass13device_kernelINS_4gemm6kernel13GemmUniversalIN4cute5tupleIJiiiiEEENS1_10collective13CollectiveMmaINS1_37MainloopSm90TmaGmmaWarpSpecializedFP8ILi3ENS5_IJNS4_1CILi2EEENSA_ILi1EEESC_EEENS1_32KernelTmaWarpSpecializedPingpongEEENS5_IJNSA_ILi64EEESG_SG_EEENS_12float_e4m3_tENS5_IJlSC_lEEESI_SJ_NS4_8TiledMMAINS4_8MMA_AtomIJNS4_4SM904GMMA30MMA_64x64x32_F32E4M3E4M3_SS_TNILNSN_7ScaleInE1ELSP_1EEEEEENS4_6LayoutINS5_IJSC_SC_SC_EEENS5_IJNSA_ILi0EEESU_SU_EEEEENS5_IJNS4_10UnderscoreESX_SX_EEEEENS4_13SM90_TMA_LOADENS4_14ComposedLayoutINS4_7SwizzleILi2ELi4ELi3EEENS4_18smem_ptr_flag_bitsILi8EEENSS_INS5_IJNSA_ILi8EEESG_EEENS5_IJSG_SC_EEEEEEEvNS4_8identityENS4_23SM90_TMA_LOAD_MULTICASTES1A_vS1B_EENS_8epilogue10collective6detail29Sm90TmaWarpSpecializedAdapterINS1F_15DefaultEpilogueISI_SJ_SJ_NS1E_6thread17LinearCombinationISI_Li1EffLNS1J_9ScaleType4KindE0ELNS_15FloatRoundStyleE2ESI_EENS1_15EpilogueDefaultEEEEEvvEEEEvNT_6ParamsE,"",@"SHT_CUDA_INFO"
	.sectionflags	@""
	.align	4


	//----- nvinfo : EIATTR_CUDA_API_VERSION
	.align		4
        /*0000*/ 	.byte	0x04, 0x37
        /*0002*/ 	.short	(.L_18 - .L_17)
.L_17:
        /*0004*/ 	.word	0x00000082


	//----- nvinfo : EIATTR_KPARAM_INFO
	.align		4
.L_18:
        /*0008*/ 	.byte	0x04, 0x17
        /*000a*/ 	.short	(.L_20 - .L_19)
.L_19:
        /*000c*/ 	.word	0x00000000
        /*0010*/ 	.short	0x0000
        /*0012*/ 	.short	0x0070
        /*0014*/ 	.byte	0x00, 0xf0, 0x01, 0x10


	//----- nvinfo : EIATTR_SPARSE_MMA_MASK
	.align		4
.L_20:
        /*0018*/ 	.byte	0x03, 0x50
        /*001a*/ 	.short	0x0000


	//----- nvinfo : EIATTR_MAXREG_COUNT
	.align		4
        /*001c*/ 	.byte	0x03, 0x1b
        /*001e*/ 	.short	0x00a8


	//----- nvinfo : EIATTR_NUM_BARRIERS
	.align		4
        /*0020*/ 	.byte	0x02, 0x4c
        /*0022*/ 	.byte	0x01
	.zero		1


	//----- nvinfo : EIATTR_MERCURY_ISA_VERSION
	.align		4
        /*0024*/ 	.byte	0x03, 0x5f
        /*0026*/ 	.short	0x0101


	//----- nvinfo : EIATTR_INT_WARP_WIDE_INSTR_OFFSETS
	.align		4
        /*0028*/ 	.byte	0x04, 0x31
        /*002a*/ 	.short	(.L_22 - .L_21)


	//   ....[0]....
.L_21:
        /*002c*/ 	.word	0x00000490


	//   ....[1]....
        /*0030*/ 	.word	0x000004d0


	//   ....[2]....
        /*0034*/ 	.word	0x00000510


	//   ....[3]....
        /*0038*/ 	.word	0x000005b0


	//   ....[4]....
        /*003c*/ 	.word	0x000005d0


	//   ....[5]....
        /*0040*/ 	.word	0x00000630


	//   ....[6]....
        /*0044*/ 	.word	0x00000720


	//   ....[7]....
        /*0048*/ 	.word	0x00000770


	//   ....[8]....
        /*004c*/ 	.word	0x00002750


	//----- nvinfo : EIATTR_COOP_GROUP_MASK_REGIDS
	.align		4
.L_22:
        /*0050*/ 	.byte	0x04, 0x29
        /*0052*/ 	.short	(.L_24 - .L_23)


	//   ....[0]....
.L_23:
        /*0054*/ 	.word	0xffffffff


	//   ....[1]....
        /*0058*/ 	.word	0xffffffff


	//   ....[2]....
        /*005c*/ 	.word	0xffffffff


	//   ....[3]....
        /*0060*/ 	.word	0xffffffff


	//   ....[4]....
        /*0064*/ 	.word	0xffffffff


	//   ....[5]....
        /*0068*/ 	.word	0xffffffff


	//   ....[6]....
        /*006c*/ 	.word	0xffffffff


	//----- nvinfo : EIATTR_COOP_GROUP_INSTR_OFFSETS
	.align		4
.L_24:
        /*0070*/ 	.byte	0x04, 0x28
        /*0072*/ 	.short	(.L_26 - .L_25)


	//   ....[0]....
.L_25:
        /*0074*/ 	.word	0x00000060


	//   ....[1]....
        /*0078*/ 	.word	0x00000070


	//   ....[2]....
        /*007c*/ 	.word	0x00000130


	//   ....[3]....
        /*0080*/ 	.word	0x000002a0


	//   ....[4]....
        /*0084*/ 	.word	0x000002e0


	//   ....[5]....
        /*0088*/ 	.word	0x00000360


	//   ....[6]....
        /*008c*/ 	.word	0x00000930


	//----- nvinfo : EIATTR_REG_RECONFIG
	.align		4
.L_26:
        /*0090*/ 	.byte	0x01, 0x54
	.zero		2


	//----- nvinfo : EIATTR_MBARRIER_INSTR_OFFSETS
	.align		4
        /*0094*/ 	.byte	0x04, 0x39
        /*0096*/ 	.short	(.L_28 - .L_27)


	//   ....[0]....
.L_27:
        /*0098*/ 	.word	0x00000230
        /*009c*/ 	.word	0x000000ff
        /*00a0*/ 	.word	0x00000000
        /*00a4*/ 	.short	0x0100
        /*00a6*/ 	.byte	0x08
	.zero		1


	//   ....[1]....
        /*00a8*/ 	.word	0x00000240
        /*00ac*/ 	.word	0x000000ff
        /*00b0*/ 	.word	0x00000018
        /*00b4*/ 	.short	0x0100
        /*00b6*/ 	.byte	0x08
	.zero		1


	//   ....[2]....
        /*00b8*/ 	.word	0x00000250
        /*00bc*/ 	.word	0x000000ff
        /*00c0*/ 	.word	0x00000008
        /*00c4*/ 	.short	0x0100
        /*00c6*/ 	.byte	0x08
	.zero		1


	//   ....[3]....
        /*00c8*/ 	.word	0x00000260
        /*00cc*/ 	.word	0x000000ff
        /*00d0*/ 	.word	0x00000020
        /*00d4*/ 	.short	0x0100
        /*00d6*/ 	.byte	0x08
	.zero		1


	//   ....[4]....
        /*00d8*/ 	.word	0x00000270
        /*00dc*/ 	.word	0x000000ff
        /*00e0*/ 	.word	0x00000010
        /*00e4*/ 	.short	0x0100
        /*00e6*/ 	.byte	0x08
	.zero		1


	//   ....[5]....
        /*00e8*/ 	.word	0x00000280
        /*00ec*/ 	.word	0x000000ff
        /*00f0*/ 	.word	0x00000028
        /*00f4*/ 	.short	0x0100
        /*00f6*/ 	.byte	0x08
	.zero		1


	//   ....[6]....
        /*00f8*/ 	.word	0x000007a0
        /*00fc*/ 	.word	0x000000ff
        /*0100*/ 	.word	0x00000060
        /*0104*/ 	.short	0x0100
        /*0106*/ 	.byte	0x08
	.zero		1


	//   ....[7]....
        /*0108*/ 	.word	0x00000840
        /*010c*/ 	.word	0x000000ff
        /*0110*/ 	.word	0x00000068
        /*0114*/ 	.short	0x0100
        /*0116*/ 	.byte	0x08
	.zero		1


	//   ....[8]....
        /*0118*/ 	.word	0x000008b0
        /*011c*/ 	.word	0x000000ff
        /*0120*/ 	.word	0x00000040
        /*0124*/ 	.short	0x0100
        /*0126*/ 	.byte	0x09
	.zero		1


	//   ....[9]....
        /*0128*/ 	.word	0x000008c0
        /*012c*/ 	.word	0x000000ff
        /*0130*/ 	.word	0x00000048
        /*0134*/ 	.short	0x0100
        /*0136*/ 	.byte	0x09
	.zero		1


	//   ....[10]....
        /*0138*/ 	.word	0x000008d0
        /*013c*/ 	.word	0x000000ff
        /*0140*/ 	.word	0x00000050
        /*0144*/ 	.short	0x0100
        /*0146*/ 	.byte	0x09
	.zero		1


	//   ....[11]....
        /*0148*/ 	.word	0x000008e0
        /*014c*/ 	.word	0x000000ff
        /*0150*/ 	.word	0x00000058
        /*0154*/ 	.short	0x0100
        /*0156*/ 	.byte	0x09
	.zero		1


	//   ....[12]....
        /*0158*/ 	.word	0x000016c0
        /*015c*/ 	.word	0x000000ff
        /*0160*/ 	.word	0xfffffff8
        /*0164*/ 	.short	0x010a
        /*0166*/ 	.byte	0x0f
	.zero		1


	//   ....[13]....
        /*0168*/ 	.word	0x00001990
        /*016c*/ 	.word	0x000000ff
        /*0170*/ 	.word	0x00000000
        /*0174*/ 	.short	0x010a
        /*0176*/ 	.byte	0x06
	.zero		1


	//   ....[14]....
        /*0178*/ 	.word	0x000019d0
        /*017c*/ 	.word	0x000000ff
        /*0180*/ 	.word	0x00000000
        /*0184*/ 	.short	0x010a
        /*0186*/ 	.byte	0x06
	.zero		1


	//   ....[15]....
        /*0188*/ 	.word	0x00001f40
        /*018c*/ 	.word	0x000000ff
        /*0190*/ 	.word	0x00000000
        /*0194*/ 	.short	0x010a
        /*0196*/ 	.byte	0x09
	.zero		1


	//   ....[16]....
        /*0198*/ 	.word	0x00001f80
        /*019c*/ 	.word	0x000000ff
        /*01a0*/ 	.word	0x00000000
        /*01a4*/ 	.short	0x010a
        /*01a6*/ 	.byte	0x09
	.zero		1


	//   ....[17]....
        /*01a8*/ 	.word	0x00002360
        /*01ac*/ 	.word	0x00000013
        /*01b0*/ 	.word	0x00000000
        /*01b4*/ 	.short	0x0101
        /*01b6*/ 	.byte	0x3f
	.zero		1


	//   ....[18]....
        /*01b8*/ 	.word	0x000026e0
        /*01bc*/ 	.word	0x00000011
        /*01c0*/ 	.word	0x00000000
        /*01c4*/ 	.short	0x0101
        /*01c6*/ 	.byte	0x17
	.zero		1


	//   ....[19]....
        /*01c8*/ 	.word	0x000027f0
        /*01cc*/ 	.word	0x00000011
        /*01d0*/ 	.word	0x00000000
        /*01d4*/ 	.short	0x0101
        /*01d6*/ 	.byte	0x3f
	.zero		1


	//   ....[20]....
        /*01d8*/ 	.word	0x000028b0
        /*01dc*/ 	.word	0x000000ff
        /*01e0*/ 	.word	0x00000008
        /*01e4*/ 	.short	0x010a
        /*01e6*/ 	.byte	0x0f
	.zero		1


	//   ....[21]....
        /*01e8*/ 	.word	0x00005110
        /*01ec*/ 	.word	0x00000004
        /*01f0*/ 	.word	0x00000000
        /*01f4*/ 	.short	0x0101
        /*01f6*/ 	.byte	0x17
	.zero		1


	//   ....[22]....
        /*01f8*/ 	.word	0x00005a30
        /*01fc*/ 	.word	0x00000013
        /*0200*/ 	.word	0x00000018
        /*0204*/ 	.short	0x010a
        /*0206*/ 	.byte	0x3f
	.zero		1


	//   ....[23]....
        /*0208*/ 	.word	0x00005db0
        /*020c*/ 	.word	0x0000000a
        /*0210*/ 	.word	0x00000068
        /*0214*/ 	.short	0x0101
        /*0216*/ 	.byte	0x3f
	.zero		1


	//   ....[24]....
        /*0218*/ 	.word	0x00006510
        /*021c*/ 	.word	0x00000007
        /*0220*/ 	.word	0x00000000
        /*0224*/ 	.short	0x010a
        /*0226*/ 	.byte	0x3f
	.zero		1


	//   ....[25]....
        /*0228*/ 	.word	0x00006590
        /*022c*/ 	.word	0x00000006
        /*0230*/ 	.word	0x00000000
        /*0234*/ 	.short	0x010a
        /*0236*/ 	.byte	0x3f
	.zero		1


	//   ....[26]....
        /*0238*/ 	.word	0x00006620
        /*023c*/ 	.word	0x00000003
        /*0240*/ 	.word	0x00000000
        /*0244*/ 	.short	0x010a
        /*0246*/ 	.byte	0x3f
	.zero		1


	//   ....[27]....
        /*0248*/ 	.word	0x00006690
        /*024c*/ 	.word	0x00000011
        /*0250*/ 	.word	0xfffffff8
        /*0254*/ 	.short	0x010a
        /*0256*/ 	.byte	0x3f
	.zero		1


	//   ....[28]....
        /*0258*/ 	.word	0x000066f0
        /*025c*/ 	.word	0x00000011
        /*0260*/ 	.word	0x00000000
        /*0264*/ 	.short	0x010a
        /*0266*/ 	.byte	0x3f
	.zero		1


	//   ....[29]....
        /*0268*/ 	.word	0x00006750
        /*026c*/ 	.word	0x00000013
        /*0270*/ 	.word	0x00000000
        /*0274*/ 	.short	0x010a
        /*0276*/ 	.byte	0x3f
	.zero		1


	//   ....[30]....
        /*0278*/ 	.word	0x000067b0
        /*027c*/ 	.word	0x00000011
        /*0280*/ 	.word	0x00000008
        /*0284*/ 	.short	0x010a
        /*0286*/ 	.byte	0x3f
	.zero		1


	//   ....[31]....
        /*0288*/ 	.word	0x00006880
        /*028c*/ 	.word	0x00000013
        /*0290*/ 	.word	0x00000018
        /*0294*/ 	.short	0x010a
        /*0296*/ 	.byte	0x3f
	.zero		1


	//   ....[32]....
        /*0298*/ 	.word	0x00006960
        /*029c*/ 	.word	0x00000007
        /*02a0*/ 	.word	0x00000000
        /*02a4*/ 	.short	0x010a
        /*02a6*/ 	.byte	0x3f
	.zero		1


	//   ....[33]....
        /*02a8*/ 	.word	0x000069b0
        /*02ac*/ 	.word	0x00000006
        /*02b0*/ 	.word	0x00000000
        /*02b4*/ 	.short	0x010a
        /*02b6*/ 	.byte	0x3f
	.zero		1


	//----- nvinfo : EIATTR_NUM_MBARRIERS
	.align		4
.L_28:
        /*02b8*/ 	.byte	0x03, 0x38
        /*02ba*/ 	.short	0x000c


	//----- nvinfo : EIATTR_EXIT_INSTR_OFFSETS
	.align		4
        /*02bc*/ 	.byte	0x04, 0x1c
        /*02be*/ 	.short	(.L_30 - .L_29)


	//   ....[0]....
.L_29:
        /*02c0*/ 	.word	0x00001380


	//   ....[1]....
        /*02c4*/ 	.word	0x000013e0


	//   ....[2]....
        /*02c8*/ 	.word	0x00005720


	//   ....[3]....
        /*02cc*/ 	.word	0x00005750


	//   ....[4]....
        /*02d0*/ 	.word	0x00006670


	//----- nvinfo : EIATTR_MAX_THREADS
	.align		4
.L_30:
        /*02d4*/ 	.byte	0x04, 0x05
        /*02d6*/ 	.short	(.L_32 - .L_31)
.L_31:
        /*02d8*/ 	.word	0x00000180
        /*02dc*/ 	.word	0x00000001
        /*02e0*/ 	.word	0x00000001


	//----- nvinfo : EIATTR_CRS_STACK_SIZE
	.align		4
.L_32:
        /*02e4*/ 	.byte	0x04, 0x1e
        /*02e6*/ 	.short	(.L_34 - .L_33)
.L_33:
        /*02e8*/ 	.word	0x00000000


	//----- nvinfo : EIATTR_CBANK_PARAM_SIZE
	.align		4
.L_34:
        /*02ec*/ 	.byte	0x03, 0x19
        /*02ee*/ 	.short	0x0470


	//----- nvinfo : EIATTR_PARAM_CBANK
	.align		4
        /*02f0*/ 	.byte	0x04, 0x0a
        /*02f2*/ 	.short	(.L_36 - .L_35)
	.align		4
.L_35:
        /*02f4*/ 	.word	index@(.nv.constant0._ZN7cutlass13device_kernelINS_4gemm6kernel13GemmUniversalIN4cute5tupleIJiiiiEEENS1_10collective13CollectiveMmaINS1_37MainloopSm90TmaGmmaWarpSpecializedFP8ILi3ENS5_IJNS4_1CILi2EEENSA_ILi1EEESC_EEENS1_32KernelTmaWarpSpecializedPingpongEEENS5_IJNSA_ILi64EEESG_SG_EEENS_12float_e4m3_tENS5_IJlSC_lEEESI_SJ_NS4_8TiledMMAINS4_8MMA_AtomIJNS4_4SM904GMMA30MMA_64x64x32_F32E4M3E4M3_SS_TNILNSN_7ScaleInE1ELSP_1EEEEEENS4_6LayoutINS5_IJSC_SC_SC_EEENS5_IJNSA_ILi0EEESU_SU_EEEEENS5_IJNS4_10UnderscoreESX_SX_EEEEENS4_13SM90_TMA_LOADENS4_14ComposedLayoutINS4_7SwizzleILi2ELi4ELi3EEENS4_18smem_ptr_flag_bitsILi8EEENSS_INS5_IJNSA_ILi8EEESG_EEENS5_IJSG_SC_EEEEEEEvNS4_8identityENS4_23SM90_TMA_LOAD_MULTICASTES1A_vS1B_EENS_8epilogue10collective6detail29Sm90TmaWarpSpecializedAdapterINS1F_15DefaultEpilogueISI_SJ_SJ_NS1E_6thread17LinearCombinationISI_Li1EffLNS1J_9ScaleType4KindE0ELNS_15FloatRoundStyleE2ESI_EENS1_15EpilogueDefaultEEEEEvvEEEEvNT_6ParamsE)
        /*02f8*/ 	.short	0x0210
        /*02fa*/ 	.short	0x0470


	//----- nvinfo : EIATTR_SW_WAR
	.align		4
.L_36:
        /*02fc*/ 	.byte	0x04, 0x36
        /*02fe*/ 	.short	(.L_38 - .L_37)
.L_37:
        /*0300*/ 	.word	0x00000008
.L_38:


//--------------------- .nv.callgraph             --------------------------
	.section	.nv.callgraph,"",@"SHT_CUDA_CALLGRAPH"
	.align	4
	.sectionentsize	8
	.align		4
        /*0000*/ 	.word	0x00000000
	.align		4
        /*0004*/ 	.word	0xffffffff
	.align		4
        /*0008*/ 	.word	0x00000000
	.align		4
        /*000c*/ 	.word	0xfffffffe
	.align		4
        /*0010*/ 	.word	0x00000000
	.align		4
        /*0014*/ 	.word	0xfffffffd
	.align		4
        /*0018*/ 	.word	0x00000000
	.align		4
        /*001c*/ 	.word	0xfffffffc


//--------------------- .nv.constant4             --------------------------
	.section	.nv.constant4,"a",@progbits
	.align	8
	.align		8
.nv.constant4:
        /*0000*/ 	.dword	_ZN39_INTERNAL_11d33b2e_4_k_cu_299fc5d1_35884cuda3std3__45__cpo5beginE
	.align		8
        /*0008*/ 	.dword	_ZN39_INTERNAL_11d33b2e_4_k_cu_299fc5d1_35884cuda3std3__45__cpo3endE
	.align		8
        /*0010*/ 	.dword	_ZN39_INTERNAL_11d33b2e_4_k_cu_299fc5d1_35884cuda3std3__45__cpo6cbeginE
	.align		8
        /*0018*/ 	.dword	_ZN39_INTERNAL_11d33b2e_4_k_cu_299fc5d1_35884cuda3std3__45__cpo4cendE
	.align		8
        /*0020*/ 	.dword	_ZN39_INTERNAL_11d33b2e_4_k_cu_299fc5d1_35884cuda3std3__441_GLOBAL__N__11d33b2e_4_k_cu_299fc5d1_35886ignoreE
	.align		8
        /*0028*/ 	.dword	_ZN39_INTERNAL_11d33b2e_4_k_cu_299fc5d1_35884cuda3std3__419piecewise_constructE
	.align		8
        /*0030*/ 	.dword	_ZN39_INTERNAL_11d33b2e_4_k_cu_299fc5d1_35884cuda3std3__48in_placeE
	.align		8
        /*0038*/ 	.dword	_ZN39_INTERNAL_11d33b2e_4_k_cu_299fc5d1_35884cuda3std6ranges3__45__cpo4swapE
	.align		8
        /*0040*/ 	.dword	_ZN39_INTERNAL_11d33b2e_4_k_cu_299fc5d1_35884cuda3std6ranges3__45__cpo9iter_moveE
	.align		8
        /*0048*/ 	.dword	_ZN39_INTERNAL_11d33b2e_4_k_cu_299fc5d1_35884cute7productE
	.align		8
        /*0050*/ 	.dword	_ZN39_INTERNAL_11d33b2e_4_k_cu_299fc5d1_35884cute1_E


//--------------------- .text._ZN7cutlass13device_kernelINS_4gemm6kernel13GemmUniversalIN4cute5tupleIJiiiiEEENS1_10collective13CollectiveMmaINS1_37MainloopSm90TmaGmmaWarpSpecializedFP8ILi3ENS5_IJNS4_1CILi2EEENSA_ILi1EEESC_EEENS1_32KernelTmaWarpSpecializedPingpongEEENS5_IJNSA_ILi64EEESG_SG_EEENS_12float_e4m3_tENS5_IJlSC_lEEESI_SJ_NS4_8TiledMMAINS4_8MMA_AtomIJNS4_4SM904GMMA30MMA_64x64x32_F32E4M3E4M3_SS_TNILNSN_7ScaleInE1ELSP_1EEEEEENS4_6LayoutINS5_IJSC_SC_SC_EEENS5_IJNSA_ILi0EEESU_SU_EEEEENS5_IJNS4_10UnderscoreESX_SX_EEEEENS4_13SM90_TMA_LOADENS4_14ComposedLayoutINS4_7SwizzleILi2ELi4ELi3EEENS4_18smem_ptr_flag_bitsILi8EEENSS_INS5_IJNSA_ILi8EEESG_EEENS5_IJSG_SC_EEEEEEEvNS4_8identityENS4_23SM90_TMA_LOAD_MULTICASTES1A_vS1B_EENS_8epilogue10collective6detail29Sm90TmaWarpSpecializedAdapterINS1F_15DefaultEpilogueISI_SJ_SJ_NS1E_6thread17LinearCombinationISI_Li1EffLNS1J_9ScaleType4KindE0ELNS_15FloatRoundStyleE2ESI_EENS1_15EpilogueDefaultEEEEEvvEEEEvNT_6ParamsE --------------------------
	.section	.text._ZN7cutlass13device_kernelINS_4gemm6kernel13GemmUniversalIN4cute5tupleIJiiiiEEENS1_10collective13CollectiveMmaINS1_37MainloopSm90TmaGmmaWarpSpecializedFP8ILi3ENS5_IJNS4_1CILi2EEENSA_ILi1EEESC_EEENS1_32KernelTmaWarpSpecializedPingpongEEENS5_IJNSA_ILi64EEESG_SG_EEENS_12float_e4m3_tENS5_IJlSC_lEEESI_SJ_NS4_8TiledMMAINS4_8MMA_AtomIJNS4_4SM904GMMA30MMA_64x64x32_F32E4M3E4M3_SS_TNILNSN_7ScaleInE1ELSP_1EEEEEENS4_6LayoutINS5_IJSC_SC_SC_EEENS5_IJNSA_ILi0EEESU_SU_EEEEENS5_IJNS4_10UnderscoreESX_SX_EEEEENS4_13SM90_TMA_LOADENS4_14ComposedLayoutINS4_7SwizzleILi2ELi4ELi3EEENS4_18smem_ptr_flag_bitsILi8EEENSS_INS5_IJNSA_ILi8EEESG_EEENS5_IJSG_SC_EEEEEEEvNS4_8identityENS4_23SM90_TMA_LOAD_MULTICASTES1A_vS1B_EENS_8epilogue10collective6detail29Sm90TmaWarpSpecializedAdapterINS1F_15DefaultEpilogueISI_SJ_SJ_NS1E_6thread17LinearCombinationISI_Li1EffLNS1J_9ScaleType4KindE0ELNS_15FloatRoundStyleE2ESI_EENS1_15EpilogueDefaultEEEEEvvEEEEvNT_6ParamsE,"ax",@progbits
	.align	128
.text._ZN7cutlass13device_kernelINS_4gemm6kernel13GemmUniversalIN4cute5tupleIJiiiiEEENS1_10collective13CollectiveMmaINS1_37MainloopSm90TmaGmmaWarpSpecializedFP8ILi3ENS5_IJNS4_1CILi2EEENSA_ILi1EEESC_EEENS1_32KernelTmaWarpSpecializedPingpongEEENS5_IJNSA_ILi64EEESG_SG_EEENS_12float_e4m3_tENS5_IJlSC_lEEESI_SJ_NS4_8TiledMMAINS4_8MMA_AtomIJNS4_4SM904GMMA30MMA_64x64x32_F32E4M3E4M3_SS_TNILNSN_7ScaleInE1ELSP_1EEEEEENS4_6LayoutINS5_IJSC_SC_SC_EEENS5_IJNSA_ILi0EEESU_SU_EEEEENS5_IJNS4_10UnderscoreESX_SX_EEEEENS4_13SM90_TMA_LOADENS4_14ComposedLayoutINS4_7SwizzleILi2ELi4ELi3EEENS4_18smem_ptr_flag_bitsILi8EEENSS_INS5_IJNSA_ILi8EEESG_EEENS5_IJSG_SC_EEEEEEEvNS4_8identityENS4_23SM90_TMA_LOAD_MULTICASTES1A_vS1B_EENS_8epilogue10collective6detail29Sm90TmaWarpSpecializedAdapterINS1F_15DefaultEpilogueISI_SJ_SJ_NS1E_6thread17LinearCombinationISI_Li1EffLNS1J_9ScaleType4KindE0ELNS_15FloatRoundStyleE2ESI_EENS1_15EpilogueDefaultEEEEEvvEEEEvNT_6ParamsE:
        .type           _ZN7cutlass13device_kernelINS_4gemm6kernel13GemmUniversalIN4cute5tupleIJiiiiEEENS1_10collective13CollectiveMmaINS1_37MainloopSm90TmaGmmaWarpSpecializedFP8ILi3ENS5_IJNS4_1CILi2EEENSA_ILi1EEESC_EEENS1_32KernelTmaWarpSpecializedPingpongEEENS5_IJNSA_ILi64EEESG_SG_EEENS_12float_e4m3_tENS5_IJlSC_lEEESI_SJ_NS4_8TiledMMAINS4_8MMA_AtomIJNS4_4SM904GMMA30MMA_64x64x32_F32E4M3E4M3_SS_TNILNSN_7ScaleInE1ELSP_1EEEEEENS4_6LayoutINS5_IJSC_SC_SC_EEENS5_IJNSA_ILi0EEESU_SU_EEEEENS5_IJNS4_10UnderscoreESX_SX_EEEEENS4_13SM90_TMA_LOADENS4_14ComposedLayoutINS4_7SwizzleILi2ELi4ELi3EEENS4_18smem_ptr_flag_bitsILi8EEENSS_INS5_IJNSA_ILi8EEESG_EEENS5_IJSG_SC_EEEEEEEvNS4_8identityENS4_23SM90_TMA_LOAD_MULTICASTES1A_vS1B_EENS_8epilogue10collective6detail29Sm90TmaWarpSpecializedAdapterINS1F_15DefaultEpilogueISI_SJ_SJ_NS1E_6thread17LinearCombinationISI_Li1EffLNS1J_9ScaleType4KindE0ELNS_15FloatRoundStyleE2ESI_EENS1_15EpilogueDefaultEEEEEvvEEEEvNT_6ParamsE,@function
        .size           _ZN7cutlass13device_kernelINS_4gemm6kernel13GemmUniversalIN4cute5tupleIJiiiiEEENS1_10collective13CollectiveMmaINS1_37MainloopSm90TmaGmmaWarpSpecializedFP8ILi3ENS5_IJNS4_1CILi2EEENSA_ILi1EEESC_EEENS1_32KernelTmaWarpSpecializedPingpongEEENS5_IJNSA_ILi64EEESG_SG_EEENS_12float_e4m3_tENS5_IJlSC_lEEESI_SJ_NS4_8TiledMMAINS4_8MMA_AtomIJNS4_4SM904GMMA30MMA_64x64x32_F32E4M3E4M3_SS_TNILNSN_7ScaleInE1ELSP_1EEEEEENS4_6LayoutINS5_IJSC_SC_SC_EEENS5_IJNSA_ILi0EEESU_SU_EEEEENS5_IJNS4_10UnderscoreESX_SX_EEEEENS4_13SM90_TMA_LOADENS4_14ComposedLayoutINS4_7SwizzleILi2ELi4ELi3EEENS4_18smem_ptr_flag_bitsILi8EEENSS_INS5_IJNSA_ILi8EEESG_EEENS5_IJSG_SC_EEEEEEEvNS4_8identityENS4_23SM90_TMA_LOAD_MULTICASTES1A_vS1B_EENS_8epilogue10collective6detail29Sm90TmaWarpSpecializedAdapterINS1F_15DefaultEpilogueISI_SJ_SJ_NS1E_6thread17LinearCombinationISI_Li1EffLNS1J_9ScaleType4KindE0ELNS_15FloatRoundStyleE2ESI_EENS1_15EpilogueDefaultEEEEEvvEEEEvNT_6ParamsE,(.L_x_142 - _ZN7cutlass13device_kernelINS_4gemm6kernel13GemmUniversalIN4cute5tupleIJiiiiEEENS1_10collective13CollectiveMmaINS1_37MainloopSm90TmaGmmaWarpSpecializedFP8ILi3ENS5_IJNS4_1CILi2EEENSA_ILi1EEESC_EEENS1_32KernelTmaWarpSpecializedPingpongEEENS5_IJNSA_ILi64EEESG_SG_EEENS_12float_e4m3_tENS5_IJlSC_lEEESI_SJ_NS4_8TiledMMAINS4_8MMA_AtomIJNS4_4SM904GMMA30MMA_64x64x32_F32E4M3E4M3_SS_TNILNSN_7ScaleInE1ELSP_1EEEEEENS4_6LayoutINS5_IJSC_SC_SC_EEENS5_IJNSA_ILi0EEESU_SU_EEEEENS5_IJNS4_10UnderscoreESX_SX_EEEEENS4_13SM90_TMA_LOADENS4_14ComposedLayoutINS4_7SwizzleILi2ELi4ELi3EEENS4_18smem_ptr_flag_bitsILi8EEENSS_INS5_IJNSA_ILi8EEESG_EEENS5_IJSG_SC_EEEEEEEvNS4_8identityENS4_23SM90_TMA_LOAD_MULTICASTES1A_vS1B_EENS_8epilogue10collective6detail29Sm90TmaWarpSpecializedAdapterINS1F_15DefaultEpilogueISI_SJ_SJ_NS1E_6thread17LinearCombinationISI_Li1EffLNS1J_9ScaleType4KindE0ELNS_15FloatRoundStyleE2ESI_EENS1_15EpilogueDefaultEEEEEvvEEEEvNT_6ParamsE)
        .other          _ZN7cutlass13device_kernelINS_4gemm6kernel13GemmUniversalIN4cute5tupleIJiiiiEEENS1_10collective13CollectiveMmaINS1_37MainloopSm90TmaGmmaWarpSpecializedFP8ILi3ENS5_IJNS4_1CILi2EEENSA_ILi1EEESC_EEENS1_32KernelTmaWarpSpecializedPingpongEEENS5_IJNSA_ILi64EEESG_SG_EEENS_12float_e4m3_tENS5_IJlSC_lEEESI_SJ_NS4_8TiledMMAINS4_8MMA_AtomIJNS4_4SM904GMMA30MMA_64x64x32_F32E4M3E4M3_SS_TNILNSN_7ScaleInE1ELSP_1EEEEEENS4_6LayoutINS5_IJSC_SC_SC_EEENS5_IJNSA_ILi0EEESU_SU_EEEEENS5_IJNS4_10UnderscoreESX_SX_EEEEENS4_13SM90_TMA_LOADENS4_14ComposedLayoutINS4_7SwizzleILi2ELi4ELi3EEENS4_18smem_ptr_flag_bitsILi8EEENSS_INS5_IJNSA_ILi8EEESG_EEENS5_IJSG_SC_EEEEEEEvNS4_8identityENS4_23SM90_TMA_LOAD_MULTICASTES1A_vS1B_EENS_8epilogue10collective6detail29Sm90TmaWarpSpecializedAdapterINS1F_15DefaultEpilogueISI_SJ_SJ_NS1E_6thread17LinearCombinationISI_Li1EffLNS1J_9ScaleType4KindE0ELNS_15FloatRoundStyleE2ESI_EENS1_15EpilogueDefaultEEEEEvvEEEEvNT_6ParamsE,@"STO_CUDA_ENTRY STV_DEFAULT"
_ZN7cutlass13device_kernelINS_4gemm6kernel13GemmUniversalIN4cute5tupleIJiiiiEEENS1_10collective13CollectiveMmaINS1_37MainloopSm90TmaGmmaWarpSpecializedFP8ILi3ENS5_IJNS4_1CILi2EEENSA_ILi1EEESC_EEENS1_32KernelTmaWarpSpecializedPingpongEEENS5_IJNSA_ILi64EEESG_SG_EEENS_12float_e4m3_tENS5_IJlSC_lEEESI_SJ_NS4_8TiledMMAINS4_8MMA_AtomIJNS4_4SM904GMMA30MMA_64x64x32_F32E4M3E4M3_SS_TNILNSN_7ScaleInE1ELSP_1EEEEEENS4_6LayoutINS5_IJSC_SC_SC_EEENS5_IJNSA_ILi0EEESU_SU_EEEEENS5_IJNS4_10UnderscoreESX_SX_EEEEENS4_13SM90_TMA_LOADENS4_14ComposedLayoutINS4_7SwizzleILi2ELi4ELi3EEENS4_18smem_ptr_flag_bitsILi8EEENSS_INS5_IJNSA_ILi8EEESG_EEENS5_IJSG_SC_EEEEEEEvNS4_8identityENS4_23SM90_TMA_LOAD_MULTICASTES1A_vS1B_EENS_8epilogue10collective6detail29Sm90TmaWarpSpecializedAdapterINS1F_15DefaultEpilogueISI_SJ_SJ_NS1E_6thread17LinearCombinationISI_Li1EffLNS1J_9ScaleType4KindE0ELNS_15FloatRoundStyleE2ESI_EENS1_15EpilogueDefaultEEEEEvvEEEEvNT_6ParamsE:
[----:B------:R-:W-:Y:S01]  /*0000*/  LDC R1, c[0x0][0x28] ;  /* 0x00000a00ff017b82 */ /* 0x000fe20000000800 */
[----:B------:R-:W0:Y:S01]  /*0010*/  S2R R11, SR_TID.X ;  /* 0x00000000000b7919 */ /* 0x000e220000002100 */
[----:B------:R-:W-:Y:S01]  /*0020*/  ELECT P0, URZ, PT ;  /* 0x00000000003f782f */ /* 0x000fe20003800000 */
[----:B------:R-:W-:Y:S01]  /*0030*/  BSSY B0, `(.L_x_0) ;  /* 0x000000f000007945 */ /* 0x000fe20003800000 */
[--C-:B0-----:R-:W-:Y:S02]  /*0040*/  SHF.R.U32.HI R0, RZ, 0x5, R11.reuse ;  /* 0x00000005ff007819 */ /* 0x101fe4000001160b */
[----:B------:R-:W-:-:S03]  /*0050*/  SHF.R.U32.HI R5, RZ, 0x7, R11 ;  /* 0x00000007ff057819 */ /* 0x000fc6000001160b */
[----:B------:R-:W0:Y:S04]  /*0060*/  SHFL.IDX PT, R2, R0, RZ, 0x1f ;  /* 0x00001fff00027589 */ /* 0x000e2800000e0000 */
[----:B------:R1:W2:Y:S01]  /*0070*/  SHFL.IDX PT, R6, R5, RZ, 0x1f ;  /* 0x00001fff05067589 */ /* 0x0002a200000e0000 */
[----:B0-----:R-:W-:-:S13]  /*0080*/  ISETP.NE.OR P0, PT, R2, RZ, !P0 ;  /* 0x000000ff0200720c */ /* 0x001fda0004705670 */
[----:B-12---:R-:W-:Y:S05]  /*0090*/  @P0 BRA `(.L_x_1) ;  /* 0x0000000000200947 */ /* 0x006fea0003800000 */
[----:B------:R-:W-:Y:S02]  /*00a0*/  ULDC.64 UR4, c[0x0][0x198] ;  /* 0x0000660000047ab9 */ /* 0x000fe40000000a00 */
[----:B------:R-:W-:Y:S02]  /*00b0*/  UIADD3 UR6, UP0, UR4, 0xf0, URZ ;  /* 0x000000f004067890 */ /* 0x000fe4000ff1e03f */
[----:B------:R-:W-:Y:S02]  /*00c0*/  UIADD3 UR4, UP1, UR4, 0x1f0, URZ ;  /* 0x000001f004047890 */ /* 0x000fe4000ff3e03f */
[----:B------:R-:W-:Y:S02]  /*00d0*/  UIADD3.X UR7, URZ, UR5, URZ, UP0, !UPT ;  /* 0x000000053f077290 */ /* 0x000fe400087fe43f */
[----:B------:R-:W-:-:S07]  /*00e0*/  UIADD3.X UR5, URZ, UR5, URZ, UP1, !UPT ;  /* 0x000000053f057290 */ /* 0x000fce0008ffe43f */
[----:B------:R0:W-:Y:S02]  /*00f0*/  UTMACCTL.PF [UR6] ;  /* 0x00000000060079b9 */ /* 0x0001e40008040000 */
[----:B------:R0:W-:Y:S02]  /*0100*/  UTMACCTL.PF [UR4] ;  /* 0x00000000040079b9 */ /* 0x0001e40008040000 */
[----:B0-----:R-:W-:Y:S01]  /*0110*/  NOP ;  /* 0x0000000000007918 */ /* 0x001fe20000000000 */
.L_x_1:
[----:B------:R-:W-:Y:S05]  /*0120*/  BSYNC B0 ;  /* 0x0000000000007941 */ /* 0x000fea0003800000 */
.L_x_0:
[----:B------:R-:W0:Y:S02]  /*0130*/  SHFL.IDX PT, R7, R0, RZ, 0x1f ;  /* 0x00001fff00077589 */ /* 0x000e2400000e0000 */
[----:B0-----:R-:W-:-:S13]  /*0140*/  ISETP.NE.AND P0, PT, R7, RZ, PT ;  /* 0x000000ff0700720c */ /* 0x001fda0003f05270 */
[----:B------:R-:W-:Y:S05]  /*0150*/  @P0 BRA `(.L_x_2) ;  /* 0x0000000000500947 */ /* 0x000fea0003800000 */
[----:B------:R-:W0:Y:S01]  /*0160*/  S2UR UR8, SR_CgaCtaId ;  /* 0x00000000000879c3 */ /* 0x000e220000008800 */
[----:B------:R-:W-:Y:S01]  /*0170*/  UMOV UR4, 0x400 ;  /* 0x0000040000047882 */ /* 0x000fe20000000000 */
[----:B------:R-:W-:Y:S01]  /*0180*/  UMOV UR5, 0x1 ;  /* 0x0000000100057882 */ /* 0x000fe20000000000 */
[----:B------:R-:W-:Y:S01]  /*0190*/  UMOV UR6, 0x2 ;  /* 0x0000000200067882 */ /* 0x000fe20000000000 */
[----:B------:R-:W-:Y:S01]  /*01a0*/  ELECT P0, URZ, PT ;  /* 0x00000000003f782f */ /* 0x000fe20003800000 */
[----:B------:R-:W-:-:S04]  /*01b0*/  UIADD3 UR6, -UR6, 0x100000, URZ ;  /* 0x0010000006067890 */ /* 0x000fc8000fffe13f */
[----:B------:R-:W-:Y:S02]  /*01c0*/  USHF.L.U32 UR7, UR6, 0xb, URZ ;  /* 0x0000000b06077899 */ /* 0x000fe4000800063f */
[----:B------:R-:W-:Y:S02]  /*01d0*/  USHF.L.U32 UR6, UR6, 0x1, URZ ;  /* 0x0000000106067899 */ /* 0x000fe4000800063f */
[----:B0-----:R-:W-:Y:S02]  /*01e0*/  ULEA UR8, UR8, UR4, 0x18 ;  /* 0x0000000408087291 */ /* 0x001fe4000f8ec03f */
[----:B------:R-:W-:-:S04]  /*01f0*/  UIADD3 UR4, -UR5, 0x100000, URZ ;  /* 0x0010000005047890 */ /* 0x000fc8000fffe13f */
[----:B------:R-:W-:Y:S02]  /*0200*/  USHF.L.U32 UR5, UR4, 0xb, URZ ;  /* 0x0000000b04057899 */ /* 0x000fe4000800063f */
[----:B------:R-:W-:Y:S01]  /*0210*/  USHF.L.U32 UR4, UR4, 0x1, URZ ;  /* 0x0000000104047899 */ /* 0x000fe2000800063f */
[----:B------:R-:W0:Y:S11]  /*0220*/  FENCE.VIEW.ASYNC.S ;  /* 0x00000000000073c6 */ /* 0x000e360000000000 */
[----:B0-----:R0:W1:Y:S01]  /*0230*/  SYNCS.EXCH.64 URZ, [UR8], UR4 ;  /* 0x00000004083f75b2 */ /* 0x0010620008000100 */
[----:B------:R0:W2:Y:S01]  /*0240*/  SYNCS.EXCH.64 URZ, [UR8+0x18], UR6 ;  /* 0x00001806083f75b2 */ /* 0x0000a20008000100 */
[----:B------:R0:W3:Y:S01]  /*0250*/  SYNCS.EXCH.64 URZ, [UR8+0x8], UR4 ;  /* 0x00000804083f75b2 */ /* 0x0000e20008000100 */
[----:B------:R0:W4:Y:S01]  /*0260*/  SYNCS.EXCH.64 URZ, [UR8+0x20], UR6 ;  /* 0x00002006083f75b2 */ /* 0x0001220008000100 */
[----:B------:R0:W0:Y:S01]  /*0270*/  SYNCS.EXCH.64 URZ, [UR8+0x10], UR4 ;  /* 0x00001004083f75b2 */ /* 0x0000220008000100 */
[----:B------:R0:W0:Y:S01]  /*0280*/  SYNCS.EXCH.64 URZ, [UR8+0x28], UR6 ;  /* 0x00002806083f75b2 */ /* 0x0000220008000100 */
[----:B------:R-:W-:Y:S01]  /*0290*/  NOP ;  /* 0x0000000000007918 */ /* 0x000fe20000000000 */
.L_x_2:
[----:B------:R-:W5:Y:S01]  /*02a0*/  SHFL.IDX PT, R3, R0, RZ, 0x1f ;  /* 0x00001fff00037589 */ /* 0x000f6200000e0000 */
[----:B------:R-:W-:Y:S01]  /*02b0*/  SHF.R.S32.HI R4, RZ, 0x1f, R11 ;  /* 0x0000001fff047819 */ /* 0x000fe2000001140b */
[----:B------:R-:W1:Y:S01]  /*02c0*/  S2UR UR12, SR_CTAID.X ;  /* 0x00000000000c79c3 */ /* 0x000e620000002500 */
[----:B------:R-:W-:Y:S01]  /*02d0*/  ELECT P0, URZ, PT ;  /* 0x00000000003f782f */ /* 0x000fe20003800000 */
[----:B------:R1:W2:Y:S01]  /*02e0*/  SHFL.IDX PT, R8, R0, RZ, 0x1f ;  /* 0x00001fff00087589 */ /* 0x0002a200000e0000 */
[----:B------:R-:W-:Y:S02]  /*02f0*/  LEA.HI R4, R4, R11, RZ, 0x7 ;  /* 0x0000000b04047211 */ /* 0x000fe400078f38ff */
[----:B------:R-:W-:Y:S01]  /*0300*/  ELECT P1, URZ, PT ;  /* 0x00000000003f782f */ /* 0x000fe20003820000 */
[----:B------:R-:W-:Y:S01]  /*0310*/  NOP ;  /* 0x0000000000007918 */ /* 0x000fe20000000000 */
[----:B------:R-:W3:Y:S01]  /*0320*/  S2R R16, SR_CTAID.Y ;  /* 0x0000000000107919 */ /* 0x000ee20000002600 */
[----:B------:R-:W-:Y:S01]  /*0330*/  LOP3.LUT R4, R4, 0xffffff80, RZ, 0xc0, !PT ;  /* 0xffffff8004047812 */ /* 0x000fe200078ec0ff */
[----:B0-----:R-:W-:Y:S01]  /*0340*/  ULDC UR4, c[0x0][0x150] ;  /* 0x0000540000047ab9 */ /* 0x001fe20000000800 */
[----:B------:R-:W0:Y:S01]  /*0350*/  LDC R12, c[0x0][0x144] ;  /* 0x00005100ff0c7b82 */ /* 0x000e220000000800 */
[----:B------:R4:W0:Y:S01]  /*0360*/  SHFL.IDX PT, R14, R5, RZ, 0x1f ;  /* 0x00001fff050e7589 */ /* 0x00082200000e0000 */
[----:B------:R-:W-:Y:S01]  /*0370*/  UMOV UR11, 0x80 ;  /* 0x00000080000b7882 */ /* 0x000fe20000000000 */
[----:B------:R-:W-:Y:S01]  /*0380*/  IMAD.IADD R10, R11, 0x1, -R4 ;  /* 0x000000010b0a7824 */ /* 0x000fe200078e0a04 */
[----:B------:R-:W-:Y:S01]  /*0390*/  NOP ;  /* 0x0000000000007918 */ /* 0x000fe20000000000 */
[C---:B------:R-:W-:Y:S01]  /*03a0*/  VIADD R38, R6.reuse, 0xffffffff ;  /* 0xffffffff06267836 */ /* 0x040fe20000000000 */
[----:B------:R-:W-:-:S02]  /*03b0*/  ISETP.NE.AND P5, PT, R6, RZ, PT ;  /* 0x000000ff0600720c */ /* 0x000fc40003fa5270 */
[----:B------:R-:W-:Y:S01]  /*03c0*/  SHF.R.S32.HI R19, RZ, 0x1f, R10 ;  /* 0x0000001fff137819 */ /* 0x000fe2000001140a */
[----:B------:R-:W0:Y:S01]  /*03d0*/  LDC R13, c[0x0][0x140] ;  /* 0x00005000ff0d7b82 */ /* 0x000e220000000800 */
[----:B------:R-:W-:Y:S02]  /*03e0*/  ISETP.GE.U32.AND P6, PT, R38, 0x2, PT ;  /* 0x000000022600780c */ /* 0x000fe40003fc6070 */
[----:B-----5:R-:W-:Y:S02]  /*03f0*/  ISETP.NE.OR P0, PT, R3, RZ, !P0 ;  /* 0x000000ff0300720c */ /* 0x020fe40004705670 */
[----:B------:R-:W-:Y:S02]  /*0400*/  LEA.HI R3, R19, R10, RZ, 0x3 ;  /* 0x0000000a13037211 */ /* 0x000fe400078f18ff */
[----:B-1----:R-:W-:Y:S01]  /*0410*/  I2FP.F32.U32 R4, UR12 ;  /* 0x0000000c00047c45 */ /* 0x002fe20008201000 */
[----:B------:R-:W1:Y:S01]  /*0420*/  LDC R27, c[0x0][0x148] ;  /* 0x00005200ff1b7b82 */ /* 0x000e620000000800 */
[----:B------:R-:W-:-:S02]  /*0430*/  SHF.R.S32.HI R0, RZ, 0x3, R3 ;  /* 0x00000003ff007819 */ /* 0x000fc40000011403 */
[----:B--2---:R-:W-:Y:S01]  /*0440*/  ISETP.NE.OR P1, PT, R8, RZ, !P1 ;  /* 0x000000ff0800720c */ /* 0x004fe20004f25670 */
[----:B------:R-:W-:Y:S01]  /*0450*/  FMUL R9, R4, UR4 ;  /* 0x0000000404097c20 */ /* 0x000fe20008400000 */
[----:B------:R-:W-:Y:S01]  /*0460*/  SHF.R.S32.HI R3, RZ, 0x1f, R3 ;  /* 0x0000001fff037819 */ /* 0x000fe20000011403 */
[----:B------:R-:W-:Y:S01]  /*0470*/  ULDC UR4, c[0x0][0x154] ;  /* 0x0000550000047ab9 */ /* 0x000fe20000000800 */
[----:B------:R-:W-:Y:S01]  /*0480*/  SHF.R.S32.HI R8, RZ, 0x1f, R7 ;  /* 0x0000001fff087819 */ /* 0x000fe20000011407 */
[----:B------:R-:W-:Y:S01]  /*0490*/  VOTEU.ALL UP1, P0 ;  /* 0x00000000003f7886 */ /* 0x000fe20000020000 */
[----:B------:R-:W-:Y:S01]  /*04a0*/  LEA.HI R4, R3, R0, RZ, 0x2 ;  /* 0x0000000003047211 */ /* 0x000fe200078f10ff */
[----:B------:R-:W2:Y:S01]  /*04b0*/  F2I.U32.TRUNC.NTZ R9, R9 ;  /* 0x0000000900097305 */ /* 0x000ea2000020f000 */
[----:B------:R-:W-:Y:S01]  /*04c0*/  LEA.HI R8, R8, R7, RZ, 0x2 ;  /* 0x0000000708087211 */ /* 0x000fe200078f10ff */
[----:B------:R-:W-:Y:S01]  /*04d0*/  VOTEU.ALL UP0, P0 ;  /* 0x00000000003f7886 */ /* 0x000fe20000000000 */
[----:B------:R-:W-:Y:S01]  /*04e0*/  SHF.R.S32.HI R3, RZ, 0x1f, R2 ;  /* 0x0000001fff037819 */ /* 0x000fe20000011402 */
[----:B------:R-:W5:Y:S01]  /*04f0*/  @!UP1 S2UR UR7, SR_CgaCtaId ;  /* 0x00000000000799c3 */ /* 0x000f620000008800 */
[----:B----4-:R-:W-:Y:S01]  /*0500*/  LOP3.LUT R5, R4, 0xfffffffc, RZ, 0xc0, !PT ;  /* 0xfffffffc04057812 */ /* 0x010fe200078ec0ff */
[----:B------:R-:W-:Y:S01]  /*0510*/  VOTEU.ALL UP2, P1 ;  /* 0x00000000003f7886 */ /* 0x000fe20000840000 */
[----:B------:R-:W-:Y:S01]  /*0520*/  LOP3.LUT R8, R8, 0x3ffffffc, RZ, 0xc0, !PT ;  /* 0x3ffffffc08087812 */ /* 0x000fe200078ec0ff */
[----:B------:R-:W-:Y:S01]  /*0530*/  @!UP1 UMOV UR6, 0x400 ;  /* 0x0000040000069882 */ /* 0x000fe20000000000 */
[----:B------:R-:W-:Y:S01]  /*0540*/  LEA.HI R3, R3, R2, RZ, 0x2 ;  /* 0x0000000203037211 */ /* 0x000fe200078f10ff */
[----:B------:R-:W-:Y:S01]  /*0550*/  IMAD.IADD R5, R0, 0x1, -R5 ;  /* 0x0000000100057824 */ /* 0x000fe200078e0a05 */
[----:B------:R-:W-:Y:S01]  /*0560*/  @!UP2 UMOV UR9, 0x400 ;  /* 0x000004000009a882 */ /* 0x000fe20000000000 */
[----:B------:R-:W-:Y:S01]  /*0570*/  IMAD.IADD R8, R7, 0x1, -R8 ;  /* 0x0000000107087824 */ /* 0x000fe200078e0a08 */
[----:B------:R-:W-:Y:S01]  /*0580*/  LOP3.LUT R3, R3, 0xfffffffc, RZ, 0xc0, !PT ;  /* 0xfffffffc03037812 */ /* 0x000fe200078ec0ff */
[----:B------:R-:W4:Y:S01]  /*0590*/  @!UP2 S2UR UR10, SR_CgaCtaId ;  /* 0x00000000000aa9c3 */ /* 0x000f220000008800 */
[----:B--2---:R-:W-:Y:S01]  /*05a0*/  IMAD.MOV R9, RZ, RZ, -R9 ;  /* 0x000000ffff097224 */ /* 0x004fe200078e0a09 */
[----:B------:R-:W-:Y:S01]  /*05b0*/  VOTEU.ALL UP3, P1 ;  /* 0x00000000003f7886 */ /* 0x000fe20000860000 */
[----:B------:R-:W-:Y:S01]  /*05c0*/  IMAD R5, R8, 0x4, R5 ;  /* 0x0000000408057824 */ /* 0x000fe200078e0205 */
[----:B------:R-:W-:Y:S01]  /*05d0*/  VOTEU.ALL UP4, P1 ;  /* 0x00000000003f7886 */ /* 0x000fe20000880000 */
[----:B------:R-:W-:Y:S01]  /*05e0*/  IMAD.IADD R18, R2, 0x1, -R3 ;  /* 0x0000000102127824 */ /* 0x000fe200078e0a03 */
[----:B---3--:R-:W-:Y:S01]  /*05f0*/  I2FP.F32.U32 R2, R16 ;  /* 0x0000001000027245 */ /* 0x008fe20000201000 */
[----:B0-----:R-:W-:Y:S01]  /*0600*/  IMAD R25, R12, R9, UR12 ;  /* 0x0000000c0c197e24 */ /* 0x001fe2000f8e0209 */
[C---:B------:R-:W-:Y:S01]  /*0610*/  LEA.HI R0, R5.reuse, R5, RZ, 0x1 ;  /* 0x0000000505007211 */ /* 0x040fe200078f08ff */
[C---:B------:R-:W-:Y:S01]  /*0620*/  IMAD.SHL.U32 R12, R5.reuse, 0x4, RZ ;  /* 0x00000004050c7824 */ /* 0x040fe200078e00ff */
[----:B------:R-:W-:Y:S01]  /*0630*/  VOTEU.ALL UP5, P1 ;  /* 0x00000000003f7886 */ /* 0x000fe200008a0000 */
[----:B------:R-:W-:Y:S01]  /*0640*/  FMUL R2, R2, UR4 ;  /* 0x0000000402027c20 */ /* 0x000fe20008400000 */
[----:B------:R-:W-:Y:S01]  /*0650*/  LOP3.LUT R0, R0, 0xfffffffe, RZ, 0xc0, !PT ;  /* 0xfffffffe00007812 */ /* 0x000fe200078ec0ff */
[----:B------:R-:W-:Y:S01]  /*0660*/  UMOV UR4, 0x20 ;  /* 0x0000002000047882 */ /* 0x000fe20000000000 */
[----:B-----5:R-:W-:Y:S01]  /*0670*/  @!UP1 ULEA UR8, UR7, UR6, 0x18 ;  /* 0x0000000607089291 */ /* 0x020fe2000f8ec03f */
[----:B------:R-:W-:Y:S01]  /*0680*/  LOP3.LUT R12, R5, 0xc, R12, 0x78, !PT ;  /* 0x0000000c050c7812 */ /* 0x000fe200078e780c */
[----:B------:R-:W-:-:S04]  /*0690*/  @!UP1 UIADD3 UR4, -UR4, 0x100000, URZ ;  /* 0x0010000004049890 */ /* 0x000fc8000fffe13f */
[----:B------:R-:W-:Y:S02]  /*06a0*/  @!UP1 USHF.L.U32 UR5, UR4, 0xb, URZ ;  /* 0x0000000b04059899 */ /* 0x000fe4000800063f */
[----:B------:R-:W-:Y:S01]  /*06b0*/  @!UP1 USHF.L.U32 UR4, UR4, 0x1, URZ ;  /* 0x0000000104049899 */ /* 0x000fe2000800063f */
[----:B------:R-:W-:Y:S01]  /*06c0*/  IMAD.IADD R0, R5, 0x1, -R0 ;  /* 0x0000000105007824 */ /* 0x000fe200078e0a00 */
[----:B------:R-:W0:Y:S01]  /*06d0*/  F2I.U32.TRUNC.NTZ R2, R2 ;  /* 0x0000000200027305 */ /* 0x000e22000020f000 */
[----:B------:R-:W-:-:S04]  /*06e0*/  @!UP2 UIADD3 UR6, -UR11, 0x100000, URZ ;  /* 0x001000000b06a890 */ /* 0x000fc8000fffe13f */
[----:B------:R-:W-:Y:S02]  /*06f0*/  @!UP2 USHF.L.U32 UR7, UR6, 0xb, URZ ;  /* 0x0000000b0607a899 */ /* 0x000fe4000800063f */
[----:B------:R-:W-:Y:S01]  /*0700*/  @!UP2 USHF.L.U32 UR6, UR6, 0x1, URZ ;  /* 0x000000010606a899 */ /* 0x000fe2000800063f */
[----:B------:R-:W-:Y:S01]  /*0710*/  ISETP.EQ.U32.AND P2, PT, R13, 0x1, PT ;  /* 0x000000010d00780c */ /* 0x000fe20003f42070 */
[----:B------:R-:W-:Y:S01]  /*0720*/  VOTEU.ALL UP1, P0 ;  /* 0x00000000003f7886 */ /* 0x000fe20000020000 */
[----:B------:R-:W-:Y:S01]  /*0730*/  ISETP.NE.AND P3, PT, R0, R25, PT ;  /* 0x000000190000720c */ /* 0x000fe20003f65270 */
[----:B------:R-:W-:Y:S01]  /*0740*/  IMAD.MOV.U32 R13, RZ, RZ, 0x1 ;  /* 0x00000001ff0d7424 */ /* 0x000fe200078e00ff */
[----:B----4-:R-:W-:Y:S01]  /*0750*/  @!UP2 ULEA UR9, UR10, UR9, 0x18 ;  /* 0x000000090a09a291 */ /* 0x010fe2000f8ec03f */
[----:B------:R-:W-:Y:S01]  /*0760*/  LOP3.LUT P0, RZ, R10, 0x7, RZ, 0xc0, !PT ;  /* 0x000000070aff7812 */ /* 0x000fe2000780c0ff */
[----:B------:R-:W-:Y:S01]  /*0770*/  VOTEU.ALL UP2, P1 ;  /* 0x00000000003f7886 */ /* 0x000fe20000840000 */
[----:B------:R-:W-:Y:S01]  /*0780*/  ISETP.NE.AND P1, PT, R18, 0x3, PT ;  /* 0x000000031200780c */ /* 0x000fe20003f25270 */
[----:B------:R-:W2:Y:S02]  /*0790*/  FENCE.VIEW.ASYNC.S ;  /* 0x00000000000073c6 */ /* 0x000ea40000000000 */
[----:B--2---:R2:W3:Y:S01]  /*07a0*/  @!UP0 SYNCS.EXCH.64 URZ, [UR8+0x60], UR4 ;  /* 0x00006004083f85b2 */ /* 0x0044e20008000100 */
[----:B------:R-:W-:-:S02]  /*07b0*/  ISETP.LT.U32.AND P0, PT, R12, 0x2, !P0 ;  /* 0x000000020c00780c */ /* 0x000fc40004701070 */
[----:B------:R-:W-:Y:S01]  /*07c0*/  ISETP.EQ.OR P1, PT, R18, RZ, !P1 ;  /* 0x000000ff1200720c */ /* 0x000fe20004f22670 */
[----:B0-----:R-:W-:Y:S01]  /*07d0*/  IMAD.MOV R24, RZ, RZ, -R2 ;  /* 0x000000ffff187224 */ /* 0x001fe200078e0a02 */
[----:B------:R-:W-:Y:S02]  /*07e0*/  R2UR UR15, R14 ;  /* 0x000000000e0f72ca */ /* 0x000fe400000e0000 */
[----:B------:R-:W-:Y:S01]  /*07f0*/  @P3 LEA.HI R0, R12, R12, RZ, 0x1 ;  /* 0x0000000c0c003211 */ /* 0x000fe200078f08ff */
[----:B-1----:R-:W-:Y:S01]  /*0800*/  IMAD R3, R27, R24, R16 ;  /* 0x000000181b037224 */ /* 0x002fe200078e0210 */
[----:B------:R-:W-:Y:S02]  /*0810*/  ISETP.EQ.AND P1, PT, R6, RZ, P1 ;  /* 0x000000ff0600720c */ /* 0x000fe40000f22270 */
[----:B------:R-:W-:Y:S02]  /*0820*/  @P3 SHF.R.S32.HI R0, RZ, 0x1, R0 ;  /* 0x00000001ff003819 */ /* 0x000fe40000011400 */
[----:B------:R-:W-:Y:S01]  /*0830*/  SEL R7, RZ, 0x1, !P1 ;  /* 0x00000001ff077807 */ /* 0x000fe20004800000 */
[----:B------:R2:W0:Y:S01]  /*0840*/  @!UP1 SYNCS.EXCH.64 URZ, [UR8+0x68], UR4 ;  /* 0x00006804083f95b2 */ /* 0x0004220008000100 */
[----:B------:R-:W-:Y:S01]  /*0850*/  @P3 ISETP.NE.AND P4, PT, R0, R3, PT ;  /* 0x000000030000320c */ /* 0x000fe20003f85270 */
[----:B------:R-:W-:Y:S01]  /*0860*/  NOP ;  /* 0x0000000000007918 */ /* 0x000fe20000000000 */
[----:B------:R-:W-:-:S02]  /*0870*/  SEL R0, RZ, 0x1, !P0 ;  /* 0x00000001ff007807 */ /* 0x000fc40004000000 */
[----:B------:R-:W-:Y:S02]  /*0880*/  @P3 SEL R13, RZ, 0x1, P4 ;  /* 0x00000001ff0d3807 */ /* 0x000fe40002000000 */
[----:B------:R-:W-:Y:S02]  /*0890*/  SEL R7, R7, 0x2, P6 ;  /* 0x0000000207077807 */ /* 0x000fe40003000000 */
[----:B------:R-:W-:Y:S01]  /*08a0*/  LOP3.LUT R13, R13, R0, RZ, 0xc0, !PT ;  /* 0x000000000d0d7212 */ /* 0x000fe200078ec0ff */
[----:B------:R2:W1:Y:S01]  /*08b0*/  @!UP2 SYNCS.EXCH.64 URZ, [UR9+0x40], UR6 ;  /* 0x00004006093fa5b2 */ /* 0x0004620008000100 */
[----:B------:R2:W4:Y:S01]  /*08c0*/  @!UP3 SYNCS.EXCH.64 URZ, [UR9+0x48], UR6 ;  /* 0x00004806093fb5b2 */ /* 0x0005220008000100 */
[----:B------:R2:W0:Y:S01]  /*08d0*/  @!UP4 SYNCS.EXCH.64 URZ, [UR9+0x50], UR6 ;  /* 0x00005006093fc5b2 */ /* 0x0004220008000100 */
[----:B------:R2:W0:Y:S01]  /*08e0*/  @!UP5 SYNCS.EXCH.64 URZ, [UR9+0x58], UR6 ;  /* 0x00005806093fd5b2 */ /* 0x0004220008000100 */
[----:B------:R-:W-:Y:S01]  /*08f0*/  NOP ;  /* 0x0000000000007918 */ /* 0x000fe20000000000 */
[----:B--23--:R-:W-:Y:S05]  /*0900*/  @!P2 BRA `(.L_x_3) ;  /* 0x000000000008a947 */ /* 0x00cfea0003800000 */
[----:B01--4-:R-:W-:Y:S01]  /*0910*/  UCGABAR_ARV ;  /* 0x00000000000079c7 */ /* 0x013fe20008000000 */
[----:B------:R-:W-:Y:S05]  /*0920*/  BRA `(.L_x_4) ;  /* 0x0000000000047947 */ /* 0x000fea0003800000 */
.L_x_3:
[----:B01--4-:R-:W-:Y:S01]  /*0930*/  NOP ;  /* 0x0000000000007918 */ /* 0x013fe20000000000 */
.L_x_4:
[----:B------:R-:W-:Y:S01]  /*0940*/  ULDC.64 UR4, c[0x0][0x598] ;  /* 0x0001660000047ab9 */ /* 0x000fe20000000a00 */
[----:B------:R-:W-:Y:S01]  /*0950*/  ULDC.64 UR20, c[0x0][0x208] ;  /* 0x0000820000147ab9 */ /* 0x000fe20000000a00 */
[----:B------:R-:W-:-:S04]  /*0960*/  ISETP.NE.U32.AND P0, PT, RZ, UR4, PT ;  /* 0x00000004ff007c0c */ /* 0x000fc8000bf05070 */
[----:B------:R-:W-:-:S13]  /*0970*/  ISETP.NE.AND.EX P0, PT, RZ, UR5, PT, P0 ;  /* 0x00000005ff007c0c */ /* 0x000fda000bf05300 */
[----:B------:R-:W-:Y:S05]  /*0980*/  @!P0 BRA `(.L_x_5) ;  /* 0x00000000001c8947 */ /* 0x000fea0003800000 */
[----:B------:R-:W0:Y:S02]  /*0990*/  LDC.64 R2, c[0x0][0x598] ;  /* 0x00016600ff027b82 */ /* 0x000e240000000a00 */
[----:B0-----:R-:W2:Y:S02]  /*09a0*/  LDG.E.64 R2, desc[UR20][R2.64] ;  /* 0x0000001402027981 */ /* 0x001ea4000c1e1b00 */
[----:B--2---:R-:W-:-:S04]  /*09b0*/  ISETP.NE.U32.AND P0, PT, R2, RZ, PT ;  /* 0x000000ff0200720c */ /* 0x004fc80003f05070 */
[----:B------:R-:W-:-:S13]  /*09c0*/  ISETP.NE.AND.EX P0, PT, R3, RZ, PT, P0 ;  /* 0x000000ff0300720c */ /* 0x000fda0003f05300 */
[----:B------:R-:W-:Y:S05]  /*09d0*/  @!P0 BRA `(.L_x_5) ;  /* 0x0000000000088947 */ /* 0x000fea0003800000 */
[----:B------:R0:W5:Y:S01]  /*09e0*/  LD.E R14, desc[UR20][R2.64] ;  /* 0x00000014020e7980 */ /* 0x000162000c101900 */
[----:B------:R-:W-:Y:S05]  /*09f0*/  BRA `(.L_x_6) ;  /* 0x0000000000207947 */ /* 0x000fea0003800000 */
.L_x_5:
[----:B------:R-:W-:Y:S02]  /*0a00*/  ULDC.64 UR4, c[0x0][0x588] ;  /* 0x0001620000047ab9 */ /* 0x000fe40000000a00 */
[----:B------:R-:W-:-:S04]  /*0a10*/  ISETP.NE.U32.AND P0, PT, RZ, UR4, PT ;  /* 0x00000004ff007c0c */ /* 0x000fc8000bf05070 */
[----:B------:R-:W-:-:S13]  /*0a20*/  ISETP.NE.AND.EX P0, PT, RZ, UR5, PT, P0 ;  /* 0x00000005ff007c0c */ /* 0x000fda000bf05300 */
[----:B------:R-:W-:Y:S05]  /*0a30*/  @!P0 BRA `(.L_x_7) ;  /* 0x00000000000c8947 */ /* 0x000fea0003800000 */
[----:B------:R-:W0:Y:S02]  /*0a40*/  LDC.64 R14, c[0x0][0x588] ;  /* 0x00016200ff0e7b82 */ /* 0x000e240000000a00 */
[----:B0-----:R1:W5:Y:S01]  /*0a50*/  LDG.E R14, desc[UR20][R14.64] ;  /* 0x000000140e0e7981 */ /* 0x001362000c1e1900 */
[----:B------:R-:W-:Y:S05]  /*0a60*/  BRA `(.L_x_6) ;  /* 0x0000000000047947 */ /* 0x000fea0003800000 */
.L_x_7:
[----:B------:R-:W2:Y:S02]  /*0a70*/  LDC R14, c[0x0][0x580] ;  /* 0x00016000ff0e7b82 */ /* 0x000ea40000000800 */
.L_x_6:
[----:B------:R-:W-:Y:S02]  /*0a80*/  ULDC.64 UR4, c[0x0][0x5a0] ;  /* 0x0001680000047ab9 */ /* 0x000fe40000000a00 */
[----:B------:R-:W-:-:S04]  /*0a90*/  ISETP.NE.U32.AND P0, PT, RZ, UR4, PT ;  /* 0x00000004ff007c0c */ /* 0x000fc8000bf05070 */
[----:B------:R-:W-:-:S13]  /*0aa0*/  ISETP.NE.AND.EX P0, PT, RZ, UR5, PT, P0 ;  /* 0x00000005ff007c0c */ /* 0x000fda000bf05300 */
[----:B------:R-:W-:Y:S05]  /*0ab0*/  @!P0 BRA `(.L_x_8) ;  /* 0x00000000001c8947 */ /* 0x000fea0003800000 */
[----:B0-----:R-:W0:Y:S02]  /*0ac0*/  LDC.64 R2, c[0x0][0x5a0] ;  /* 0x00016800ff027b82 */ /* 0x001e240000000a00 */
[----:B0-----:R-:W3:Y:S02]  /*0ad0*/  LDG.E.64 R2, desc[UR20][R2.64] ;  /* 0x0000001402027981 */ /* 0x001ee4000c1e1b00 */
[----:B---3--:R-:W-:-:S04]  /*0ae0*/  ISETP.NE.U32.AND P0, PT, R2, RZ, PT ;  /* 0x000000ff0200720c */ /* 0x008fc80003f05070 */
[----:B------:R-:W-:-:S13]  /*0af0*/  ISETP.NE.AND.EX P0, PT, R3, RZ, PT, P0 ;  /* 0x000000ff0300720c */ /* 0x000fda0003f05300 */
[----:B------:R-:W-:Y:S05]  /*0b00*/  @!P0 BRA `(.L_x_8) ;  /* 0x0000000000088947 */ /* 0x000fea0003800000 */
[----:B-1----:R0:W5:Y:S01]  /*0b10*/  LD.E R15, desc[UR20][R2.64] ;  /* 0x00000014020f7980 */ /* 0x002162000c101900 */
[----:B------:R-:W-:Y:S05]  /*0b20*/  BRA `(.L_x_9) ;  /* 0x0000000000207947 */ /* 0x000fea0003800000 */
.L_x_8:
[----:B------:R-:W-:Y:S02]  /*0b30*/  ULDC.64 UR4, c[0x0][0x590] ;  /* 0x0001640000047ab9 */ /* 0x000fe40000000a00 */
[----:B------:R-:W-:-:S04]  /*0b40*/  ISETP.NE.U32.AND P0, PT, RZ, UR4, PT ;  /* 0x00000004ff007c0c */ /* 0x000fc8000bf05070 */
[----:B------:R-:W-:-:S13]  /*0b50*/  ISETP.NE.AND.EX P0, PT, RZ, UR5, PT, P0 ;  /* 0x00000005ff007c0c */ /* 0x000fda000bf05300 */
[----:B------:R-:W-:Y:S05]  /*0b60*/  @!P0 BRA `(.L_x_10) ;  /* 0x00000000000c8947 */ /* 0x000fea0003800000 */
[----:B0-----:R-:W1:Y:S02]  /*0b70*/  LDC.64 R2, c[0x0][0x590] ;  /* 0x00016400ff027b82 */ /* 0x001e640000000a00 */
[----:B-1----:R1:W5:Y:S01]  /*0b80*/  LDG.E R15, desc[UR20][R2.64] ;  /* 0x00000014020f7981 */ /* 0x002362000c1e1900 */
[----:B------:R-:W-:Y:S05]  /*0b90*/  BRA `(.L_x_9) ;  /* 0x0000000000047947 */ /* 0x000fea0003800000 */
.L_x_10:
[----:B-1----:R-:W3:Y:S02]  /*0ba0*/  LDC R15, c[0x0][0x584] ;  /* 0x00016100ff0f7b82 */ /* 0x002ee40000000800 */
.L_x_9:
[----:B------:R-:W4:Y:S01]  /*0bb0*/  LDC R0, c[0x0][0x65c] ;  /* 0x00019700ff007b82 */ /* 0x000f220000000800 */
[----:B------:R-:W-:Y:S01]  /*0bc0*/  ULDC UR8, c[0x0][0x28c] ;  /* 0x0000a30000087ab9 */ /* 0x000fe20000000800 */
[----:B------:R-:W-:Y:S01]  /*0bd0*/  ISETP.NE.AND P0, PT, R6, 0x2, PT ;  /* 0x000000020600780c */ /* 0x000fe20003f05270 */
[----:B------:R-:W-:Y:S01]  /*0be0*/  UIADD3 UR8, UR8, 0x3f, URZ ;  /* 0x0000003f08087890 */ /* 0x000fe2000fffe03f */
[----:B------:R-:W-:Y:S01]  /*0bf0*/  IMAD.U32 R4, RZ, RZ, UR12 ;  /* 0x0000000cff047e24 */ /* 0x000fe2000f8e00ff */
[----:B------:R-:W-:Y:S01]  /*0c00*/  UMOV UR5, URZ ;  /* 0x0000003f00057c82 */ /* 0x000fe20008000000 */
[----:B------:R-:W-:Y:S01]  /*0c10*/  UMOV UR4, URZ ;  /* 0x0000003f00047c82 */ /* 0x000fe20008000000 */
[----:B------:R-:W-:-:S04]  /*0c20*/  USHF.R.S32.HI UR9, URZ, 0x1f, UR8 ;  /* 0x0000001f3f097899 */ /* 0x000fc80008011408 */
[----:B------:R-:W-:-:S04]  /*0c30*/  ULEA.HI UR9, UR9, UR8, URZ, 0x6 ;  /* 0x0000000809097291 */ /* 0x000fc8000f8f303f */
[----:B------:R-:W-:Y:S01]  /*0c40*/  USHF.R.S32.HI UR13, URZ, 0x6, UR9 ;  /* 0x000000063f0d7899 */ /* 0x000fe20008011409 */
[----:B----4-:R-:W-:-:S13]  /*0c50*/  ISETP.NE.AND P4, PT, R0, 0x1, PT ;  /* 0x000000010000780c */ /* 0x010fda0003f85270 */
[----:B01----:R-:W0:Y:S01]  /*0c60*/  @P4 LDC R3, c[0x0][0x10] ;  /* 0x00000400ff034b82 */ /* 0x003e220000000800 */
[----:B------:R-:W-:Y:S02]  /*0c70*/  @P4 IMAD.MOV.U32 R17, RZ, RZ, RZ ;  /* 0x000000ffff114224 */ /* 0x000fe400078e00ff */
[----:B------:R-:W-:-:S05]  /*0c80*/  @P4 IMAD.MOV.U32 R5, RZ, RZ, RZ ;  /* 0x000000ffff054224 */ /* 0x000fca00078e00ff */
[----:B------:R-:W1:Y:S01]  /*0c90*/  @!P4 LDC R9, c[0x0][0xc] ;  /* 0x00000300ff09cb82 */ /* 0x000e620000000800 */
[----:B------:R-:W-:Y:S01]  /*0ca0*/  ULDC UR6, c[0x0][0xc] ;  /* 0x0000030000067ab9 */ /* 0x000fe20000000800 */
[----:B------:R-:W-:Y:S02]  /*0cb0*/  ULDC UR7, c[0x0][0x10] ;  /* 0x0000040000077ab9 */ /* 0x000fe40000000800 */
[----:B------:R-:W-:-:S04]  /*0cc0*/  UIMAD.WIDE.U32 UR6, UR6, UR7, URZ ;  /* 0x00000007060672a5 */ /* 0x000fc8000f8e003f */
[----:B------:R-:W4:Y:S01]  /*0cd0*/  LDC R8, c[0x0][0x14] ;  /* 0x00000500ff087b82 */ /* 0x000f220000000800 */
[----:B0-----:R-:W-:-:S04]  /*0ce0*/  @P4 IMAD.WIDE.U32 R2, R3, UR12, R16 ;  /* 0x0000000c03024c25 */ /* 0x001fc8000f8e0010 */
[----:B------:R-:W-:Y:S02]  /*0cf0*/  @P4 IMAD.IADD R3, R3, 0x1, R5 ;  /* 0x0000000103034824 */ /* 0x000fe400078e0205 */
[----:B------:R-:W-:Y:S02]  /*0d00*/  IMAD.MOV.U32 R5, RZ, RZ, RZ ;  /* 0x000000ffff057224 */ /* 0x000fe400078e00ff */
[----:B-1----:R-:W-:-:S04]  /*0d10*/  @!P4 IMAD.WIDE.U32 R4, R16, R9, R4 ;  /* 0x000000091004c225 */ /* 0x002fc800078e0004 */
[----:B------:R-:W-:Y:S02]  /*0d20*/  @!P4 IMAD.MOV.U32 R2, RZ, RZ, R4 ;  /* 0x000000ffff02c224 */ /* 0x000fe400078e0004 */
[C---:B----4-:R-:W-:Y:S02]  /*0d30*/  IMAD R21, R8.reuse, UR7, RZ ;  /* 0x0000000708157c24 */ /* 0x050fe4000f8e02ff */
[----:B------:R-:W-:Y:S01]  /*0d40*/  IMAD.WIDE.U32 R8, R8, UR6, RZ ;  /* 0x0000000608087c25 */ /* 0x000fe2000f8e00ff */
[----:B------:R-:W-:-:S03]  /*0d50*/  ULDC.64 UR6, c[0x0][0x650] ;  /* 0x0001940000067ab9 */ /* 0x000fc60000000a00 */
[----:B------:R-:W-:Y:S02]  /*0d60*/  @!P4 IMAD.MOV.U32 R3, RZ, RZ, R5 ;  /* 0x000000ffff03c224 */ /* 0x000fe400078e0005 */
[----:B------:R-:W-:Y:S01]  /*0d70*/  IMAD.IADD R0, R9, 0x1, R21 ;  /* 0x0000000109007824 */ /* 0x000fe200078e0215 */
[----:B------:R-:W-:Y:S06]  /*0d80*/  @P0 BRA `(.L_x_11) ;  /* 0x0000000000200947 */ /* 0x000fec0003800000 */
[----:B------:R-:W-:Y:S01]  /*0d90*/  UISETP.GE.U32.AND UP0, UPT, UR13, 0x3, UPT ;  /* 0x000000030d00788c */ /* 0x000fe2000bf06070 */
[----:B------:R-:W-:Y:S01]  /*0da0*/  IADD3 R2, P0, R2, R8, RZ ;  /* 0x0000000802027210 */ /* 0x000fe20007f1e0ff */
[----:B------:R-:W-:-:S04]  /*0db0*/  UIMAD.WIDE.U32 UR4, UR13, -0x55555555, URZ ;  /* 0xaaaaaaab0d0478a5 */ /* 0x000fc8000f8e003f */
[----:B------:R-:W-:Y:S01]  /*0dc0*/  USHF.R.U32.HI UR5, URZ, 0x1, UR5 ;  /* 0x000000013f057899 */ /* 0x000fe20008011605 */
[----:B------:R-:W-:Y:S02]  /*0dd0*/  IMAD.X R3, R0, 0x1, R3, P0 ;  /* 0x0000000100037824 */ /* 0x000fe400000e0603 */
[----:B------:R-:W-:Y:S02]  /*0de0*/  UMOV UR4, URZ ;  /* 0x0000003f00047c82 */ /* 0x000fe40008000000 */
[----:B------:R-:W-:Y:S02]  /*0df0*/  @UP0 ULOP3.LUT UR4, UR5, 0x1, URZ, 0xc0, !UPT ;  /* 0x0000000105040892 */ /* 0x000fe4000f8ec03f */
[----:B------:R-:W-:-:S12]  /*0e00*/  UIMAD UR5, UR5, -0x3, UR13 ;  /* 0xfffffffd050578a4 */ /* 0x000fd8000f8e020d */
.L_x_11:
[----:B------:R-:W-:Y:S01]  /*0e10*/  ISETP.GE.U32.AND P0, PT, R2, UR6, PT ;  /* 0x0000000602007c0c */ /* 0x000fe2000bf06070 */
[----:B------:R-:W-:Y:S01]  /*0e20*/  IMAD.MOV.U32 R6, RZ, RZ, -0x1 ;  /* 0xffffffffff067424 */ /* 0x000fe200078e00ff */
[----:B------:R-:W-:Y:S01]  /*0e30*/  PRMT R20, RZ, 0x7610, R20 ;  /* 0x00007610ff147816 */ /* 0x000fe20000000014 */
[----:B------:R-:W-:Y:S01]  /*0e40*/  IMAD.MOV.U32 R4, RZ, RZ, -0x1 ;  /* 0xffffffffff047424 */ /* 0x000fe200078e00ff */
[----:B------:R-:W-:Y:S01]  /*0e50*/  ISETP.GE.U32.AND.EX P0, PT, R3, UR7, PT, P0 ;  /* 0x0000000703007c0c */ /* 0x000fe2000bf06100 */
[----:B------:R-:W-:-:S12]  /*0e60*/  IMAD.MOV.U32 R5, RZ, RZ, -0x1 ;  /* 0xffffffffff057424 */ /* 0x000fd800078e00ff */
[----:B------:R-:W-:Y:S05]  /*0e70*/  @P0 BRA `(.L_x_12) ;  /* 0x0000000400240947 */ /* 0x000fea0003800000 */
[----:B------:R-:W0:Y:S01]  /*0e80*/  LDC.64 R30, c[0x0][0x628] ;  /* 0x00018a00ff1e7b82 */ /* 0x000e220000000a00 */
[----:B------:R-:W-:Y:S02]  /*0e90*/  IMAD.MOV.U32 R4, RZ, RZ, R2 ;  /* 0x000000ffff047224 */ /* 0x000fe400078e0002 */
[----:B------:R-:W-:-:S05]  /*0ea0*/  IMAD.MOV.U32 R5, RZ, RZ, R3 ;  /* 0x000000ffff057224 */ /* 0x000fca00078e0003 */
[----:B------:R-:W1:Y:S08]  /*0eb0*/  LDC R6, c[0x0][0x630] ;  /* 0x00018c00ff067b82 */ /* 0x000e700000000800 */
[----:B------:R-:W4:Y:S01]  /*0ec0*/  LDC.64 R32, c[0x0][0x620] ;  /* 0x00018800ff207b82 */ /* 0x000f220000000a00 */
[----:B0-----:R-:W-:-:S04]  /*0ed0*/  ISETP.NE.U32.AND P0, PT, R30, RZ, PT ;  /* 0x000000ff1e00720c */ /* 0x001fc80003f05070 */
[----:B------:R-:W-:-:S13]  /*0ee0*/  ISETP.NE.AND.EX P0, PT, R31, RZ, PT, P0 ;  /* 0x000000ff1f00720c */ /* 0x000fda0003f05300 */
[----:B-1--4-:R-:W-:Y:S05]  /*0ef0*/  @!P0 BRA `(.L_x_13) ;  /* 0x0000000000288947 */ /* 0x012fea0003800000 */
[----:B------:R-:W0:Y:S02]  /*0f00*/  LDC R23, c[0x0][0x634] ;  /* 0x00018d00ff177b82 */ /* 0x000e240000000800 */
[----:B0-----:R-:W-:-:S05]  /*0f10*/  IADD3 R23, P0, R2, R23, RZ ;  /* 0x0000001702177210 */ /* 0x001fca0007f1e0ff */
[----:B------:R-:W-:-:S04]  /*0f20*/  IMAD.X R29, RZ, RZ, R3, P0 ;  /* 0x000000ffff1d7224 */ /* 0x000fc800000e0603 */
[----:B------:R-:W-:-:S04]  /*0f30*/  IMAD.WIDE.U32 R4, R29, R30, RZ ;  /* 0x0000001e1d047225 */ /* 0x000fc800078e00ff */
[----:B------:R-:W-:-:S04]  /*0f40*/  IMAD.WIDE.U32 R20, P0, R23, R31, R4 ;  /* 0x0000001f17147225 */ /* 0x000fc80007800004 */
[----:B------:R-:W-:-:S04]  /*0f50*/  IMAD.WIDE.U32 R4, R23, R30, RZ ;  /* 0x0000001e17047225 */ /* 0x000fc800078e00ff */
[----:B------:R-:W-:Y:S01]  /*0f60*/  IMAD.X R23, RZ, RZ, RZ, P0 ;  /* 0x000000ffff177224 */ /* 0x000fe200000e06ff */
[----:B------:R-:W-:Y:S01]  /*0f70*/  IADD3 RZ, P0, R5, R20, RZ ;  /* 0x0000001405ff7210 */ /* 0x000fe20007f1e0ff */
[----:B------:R-:W-:-:S04]  /*0f80*/  IMAD.MOV.U32 R22, RZ, RZ, R21 ;  /* 0x000000ffff167224 */ /* 0x000fc800078e0015 */
[----:B------:R-:W-:-:S08]  /*0f90*/  IMAD.WIDE.U32.X R4, R29, R31, R22, P0 ;  /* 0x0000001f1d047225 */ /* 0x000fd000000e0416 */
.L_x_13:
[----:B------:R-:W0:Y:S01]  /*0fa0*/  LDC.64 R34, c[0x0][0x640] ;  /* 0x00019000ff227b82 */ /* 0x000e220000000a00 */
[-CC-:B------:R-:W-:Y:S01]  /*0fb0*/  SHF.R.U64 R36, R4, R6.reuse, R5.reuse ;  /* 0x0000000604247219 */ /* 0x180fe20000001205 */
[----:B------:R-:W-:Y:S01]  /*0fc0*/  IMAD.MOV.U32 R39, RZ, RZ, 0x1 ;  /* 0x00000001ff277424 */ /* 0x000fe200078e00ff */
[----:B------:R-:W-:Y:S02]  /*0fd0*/  SHF.R.U32.HI R4, RZ, R6, R5 ;  /* 0x00000006ff047219 */ /* 0x000fe40000011605 */
[----:B------:R-:W-:-:S03]  /*0fe0*/  IADD3 R21, P0, RZ, -R36, RZ ;  /* 0x80000024ff157210 */ /* 0x000fc60007f1e0ff */
[----:B------:R-:W1:Y:S02]  /*0ff0*/  LDC R20, c[0x0][0x618] ;  /* 0x00018600ff147b82 */ /* 0x000e640000000800 */
[----:B------:R-:W-:-:S04]  /*1000*/  IMAD.X R5, RZ, RZ, ~R4, P0 ;  /* 0x000000ffff057224 */ /* 0x000fc800000e0e04 */
[-C--:B------:R-:W-:Y:S02]  /*1010*/  IMAD R6, R5, R32.reuse, RZ ;  /* 0x0000002005067224 */ /* 0x080fe400078e02ff */
[----:B------:R-:W4:Y:S01]  /*1020*/  LDC R23, c[0x0][0x608] ;  /* 0x00018200ff177b82 */ /* 0x000f220000000800 */
[----:B------:R-:W-:-:S04]  /*1030*/  IMAD.WIDE.U32 R4, R21, R32, R2 ;  /* 0x0000002015047225 */ /* 0x000fc800078e0002 */
[----:B------:R-:W-:-:S03]  /*1040*/  IMAD R21, R21, R33, R6 ;  /* 0x0000002115157224 */ /* 0x000fc600078e0206 */
[----:B------:R-:W2:Y:S01]  /*1050*/  LDC R26, c[0x0][0x658] ;  /* 0x00019600ff1a7b82 */ /* 0x000ea20000000800 */
[----:B------:R-:W-:Y:S01]  /*1060*/  IMAD.IADD R5, R5, 0x1, R21 ;  /* 0x0000000105057824 */ /* 0x000fe200078e0215 */
[----:B0-----:R-:W-:Y:S01]  /*1070*/  ISETP.NE.U32.AND P0, PT, R34, RZ, PT ;  /* 0x000000ff2200720c */ /* 0x001fe20003f05070 */
[----:B------:R-:W-:-:S03]  /*1080*/  IMAD.MOV.U32 R21, RZ, RZ, -0x1 ;  /* 0xffffffffff157424 */ /* 0x000fc600078e00ff */
[----:B------:R-:W-:Y:S02]  /*1090*/  ISETP.NE.AND.EX P0, PT, R35, RZ, PT, P0 ;  /* 0x000000ff2300720c */ /* 0x000fe40003f05300 */
[----:B------:R-:W0:Y:S01]  /*10a0*/  LDC R33, c[0x0][0x600] ;  /* 0x00018000ff217b82 */ /* 0x000e220000000800 */
[-CC-:B-1----:R-:W-:Y:S02]  /*10b0*/  SHF.R.U64 R31, R4, R20.reuse, R5.reuse ;  /* 0x00000014041f7219 */ /* 0x182fe40000001205 */
[----:B------:R-:W-:-:S05]  /*10c0*/  SHF.R.U32.HI R4, RZ, R20, R5 ;  /* 0x00000014ff047219 */ /* 0x000fca0000011605 */
[----:B------:R-:W1:Y:S01]  /*10d0*/  LDC R28, c[0x0][0x648] ;  /* 0x00019200ff1c7b82 */ /* 0x000e620000000800 */
[-CC-:B----4-:R-:W-:Y:S02]  /*10e0*/  SHF.R.U64 R41, R31, R23.reuse, R4.reuse ;  /* 0x000000171f297219 */ /* 0x190fe40000001204 */
[----:B------:R-:W-:-:S05]  /*10f0*/  SHF.R.U32.HI R5, RZ, R23, R4 ;  /* 0x00000017ff057219 */ /* 0x000fca0000011604 */
[----:B------:R-:W4:Y:S01]  /*1100*/  LDC R37, c[0x0][0x638] ;  /* 0x00018e00ff257b82 */ /* 0x000f220000000800 */
[-C--:B--2---:R-:W-:Y:S02]  /*1110*/  SHF.L.U32 R4, R21, R26.reuse, RZ ;  /* 0x0000001a15047219 */ /* 0x084fe400000006ff */
[--C-:B------:R-:W-:Y:S02]  /*1120*/  SHF.R.U64 R32, R41, R26, R5.reuse ;  /* 0x0000001a29207219 */ /* 0x100fe40000001205 */
[----:B------:R-:W-:Y:S02]  /*1130*/  LOP3.LUT R6, RZ, R4, RZ, 0x33, !PT ;  /* 0x00000004ff067212 */ /* 0x000fe400078e33ff */
[----:B------:R-:W-:Y:S01]  /*1140*/  SHF.R.U32.HI R5, RZ, R26, R5 ;  /* 0x0000001aff057219 */ /* 0x000fe20000011605 */
[----:B------:R-:W2:Y:S01]  /*1150*/  LDC R30, c[0x0][0x610] ;  /* 0x00018400ff1e7b82 */ /* 0x000ea20000000800 */
[----:B------:R-:W-:Y:S01]  /*1160*/  IMAD.MOV.U32 R4, RZ, RZ, R32 ;  /* 0x000000ffff047224 */ /* 0x000fe200078e0020 */
[----:B------:R-:W-:Y:S06]  /*1170*/  @!P0 BRA `(.L_x_14) ;  /* 0x0000000000288947 */ /* 0x000fec0003800000 */
[----:B------:R-:W3:Y:S02]  /*1180*/  LDC R23, c[0x0][0x64c] ;  /* 0x00019300ff177b82 */ /* 0x000ee40000000800 */
[----:B---3--:R-:W-:-:S05]  /*1190*/  IADD3 R23, P0, R32, R23, RZ ;  /* 0x0000001720177210 */ /* 0x008fca0007f1e0ff */
        /* <DEDUP_REMOVED lines=8> */
.L_x_14:
[----:B-1----:R-:W-:Y:S01]  /*1220*/  SHF.R.U64 R17, R4, R28, R5 ;  /* 0x0000001c04117219 */ /* 0x002fe20000001205 */
[----:B------:R-:W-:Y:S01]  /*1230*/  @P4 IMAD R25, R27, R24, R16 ;  /* 0x000000181b194224 */ /* 0x000fe200078e0210 */
[----:B------:R-:W-:Y:S02]  /*1240*/  SHF.L.U32 R4, R39, R26, RZ ;  /* 0x0000001a27047219 */ /* 0x000fe400000006ff */
[----:B------:R-:W-:Y:S01]  /*1250*/  LOP3.LUT R5, R41, R6, RZ, 0xc0, !PT ;  /* 0x0000000629057212 */ /* 0x000fe200078ec0ff */
[----:B0-----:R-:W-:Y:S02]  /*1260*/  VIADD R6, R33, 0xffffffff ;  /* 0xffffffff21067836 */ /* 0x001fe40000000000 */
[----:B------:R-:W-:Y:S02]  /*1270*/  IMAD.MOV R20, RZ, RZ, -R17 ;  /* 0x000000ffff147224 */ /* 0x000fe400078e0a11 */
[----:B------:R-:W-:Y:S01]  /*1280*/  IMAD R16, R4, R17, R5 ;  /* 0x0000001104107224 */ /* 0x000fe200078e0205 */
[----:B------:R-:W-:Y:S01]  /*1290*/  LOP3.LUT R5, R31, R6, RZ, 0xc0, !PT ;  /* 0x000000061f057212 */ /* 0x000fe200078ec0ff */
[----:B----4-:R-:W-:-:S02]  /*12a0*/  IMAD R4, R20, R37, R32 ;  /* 0x0000002514047224 */ /* 0x010fc400078e0220 */
[----:B--2---:R-:W-:Y:S02]  /*12b0*/  IMAD R6, R16, R30, R25 ;  /* 0x0000001e10067224 */ /* 0x004fe400078e0219 */
[----:B------:R-:W-:Y:S02]  /*12c0*/  IMAD R5, R4, R33, R5 ;  /* 0x0000002104057224 */ /* 0x000fe400078e0205 */
[----:B------:R-:W-:-:S03]  /*12d0*/  IMAD.MOV.U32 R20, RZ, RZ, 0x1 ;  /* 0x00000001ff147424 */ /* 0x000fc600078e00ff */
[----:B------:R-:W-:Y:S02]  /*12e0*/  SEL R4, R5, R6, !P4 ;  /* 0x0000000605047207 */ /* 0x000fe40006000000 */
[----:B------:R-:W-:Y:S01]  /*12f0*/  SEL R6, R6, R5, !P4 ;  /* 0x0000000506067207 */ /* 0x000fe20006000000 */
[----:B------:R-:W-:-:S07]  /*1300*/  IMAD.MOV.U32 R5, RZ, RZ, R36 ;  /* 0x000000ffff057224 */ /* 0x000fce00078e0024 */
.L_x_12:
[----:B------:R-:W-:Y:S05]  /*1310*/  @!P2 BRA `(.L_x_15) ;  /* 0x00000000000ca947 */ /* 0x000fea0003800000 */
[----:B------:R-:W-:Y:S01]  /*1320*/  UCGABAR_WAIT ;  /* 0x0000000000007dc7 */ /* 0x000fe20008000000 */
[----:B------:R-:W-:Y:S01]  /*1330*/  CCTL.IVALL ;  /* 0x00000000ff00798f */ /* 0x000fe20002000000 */
[----:B------:R-:W-:Y:S05]  /*1340*/  BRA `(.L_x_16) ;  /* 0x0000000000047947 */ /* 0x000fea0003800000 */
.L_x_15:
[----:B------:R-:W-:Y:S06]  /*1350*/  BAR.SYNC.DEFER_BLOCKING 0x0 ;  /* 0x0000000000007b1d */ /* 0x000fec0000010000 */
.L_x_16:
[----:B------:R-:W-:Y:S05]  /*1360*/  @!P5 BRA `(.L_x_17) ;  /* 0x0000004000f0d947 */ /* 0x000fea0003800000 */
[----:B------:R-:W-:-:S13]  /*1370*/  ISETP.GT.U32.AND P0, PT, R38, 0x1, PT ;  /* 0x000000012600780c */ /* 0x000fda0003f04070 */
[----:B------:R-:W-:Y:S05]  /*1380*/  @P0 EXIT ;  /* 0x000000000000094d */ /* 0x000fea0003800000 */
.L_x_18:
[----:B------:R-:W-:-:S08]  /*1390*/  NOP ;  /* 0x0000000000007918 */ /* 0x000fd00000000000 */
[----:B------:R-:W0:Y:S02]  /*13a0*/  USETMAXREG.TRY_ALLOC.CTAPOOL UP0, 0xe8 ;  /* 0x000000e8000079c8 */ /* 0x000e240008000600 */
[----:B0-----:R-:W-:-:S13]  /*13b0*/  PLOP3.LUT P0, PT, PT, PT, UP0, 0x80, 0x0 ;  /* 0x000000000000781c */ /* 0x001fda0003f0f008 */
[----:B------:R-:W-:Y:S05]  /*13c0*/  @!P0 BRA `(.L_x_18) ;  /* 0xfffffffc00f08947 */ /* 0x000fea000383ffff */
[----:B------:R-:W-:-:S13]  /*13d0*/  LOP3.LUT P0, RZ, R20, 0xff, RZ, 0xc0, !PT ;  /* 0x000000ff14ff7812 */ /* 0x000fda000780c0ff */
[----:B------:R-:W-:Y:S05]  /*13e0*/  @!P0 EXIT ;  /* 0x000000000000894d */ /* 0x000fea0003800000 */
[----:B------:R-:W0:Y:S01]  /*13f0*/  S2UR UR6, SR_CgaCtaId ;  /* 0x00000000000679c3 */ /* 0x000e220000008800 */
[CC--:B------:R-:W-:Y:S01]  /*1400*/  LEA.HI R11, R19.reuse, R10.reuse, RZ, 0x2 ;  /* 0x0000000a130b7211 */ /* 0x0c0fe200078f10ff */
[----:B------:R-:W-:Y:S01]  /*1410*/  UIADD3 UR7, UR15, -0x1, URZ ;  /* 0xffffffff0f077890 */ /* 0x000fe2000fffe03f */
[----:B------:R-:W-:Y:S01]  /*1420*/  LEA.HI R19, R19, R10, RZ, 0x5 ;  /* 0x0000000a13137211 */ /* 0x000fe200078f28ff */
[----:B------:R-:W-:Y:S01]  /*1430*/  UMOV UR12, 0x400 ;  /* 0x00000400000c7882 */ /* 0x000fe20000000000 */
[--C-:B------:R-:W-:Y:S01]  /*1440*/  SHF.R.S32.HI R16, RZ, 0x2, R11.reuse ;  /* 0x00000002ff107819 */ /* 0x100fe2000001140b */
[----:B------:R-:W-:Y:S01]  /*1450*/  UISETP.LT.AND UP0, UPT, UR13, 0x1, UPT ;  /* 0x000000010d00788c */ /* 0x000fe2000bf01270 */
[----:B------:R-:W-:Y:S01]  /*1460*/  SHF.R.S32.HI R17, RZ, 0x1f, R11 ;  /* 0x0000001fff117819 */ /* 0x000fe2000001140b */
[----:B------:R-:W-:Y:S01]  /*1470*/  USHF.L.U32 UR22, UR13, 0x1, URZ ;  /* 0x000000010d167899 */ /* 0x000fe2000800063f */
[----:B------:R-:W-:Y:S01]  /*1480*/  SHF.R.S32.HI R19, RZ, 0x5, R19 ;  /* 0x00000005ff137819 */ /* 0x000fe20000011413 */
[----:B------:R-:W-:Y:S01]  /*1490*/  USEL UR14, UR13, 0x1, UP0 ;  /* 0x000000010d0e7887 */ /* 0x000fe20008000000 */
[----:B------:R-:W-:Y:S01]  /*14a0*/  LEA.HI R17, R17, R16, RZ, 0x3 ;  /* 0x0000001011117211 */ /* 0x000fe200078f18ff */
[----:B------:R-:W-:Y:S01]  /*14b0*/  UISETP.NE.AND UP0, UPT, UR7, URZ, UPT ;  /* 0x0000003f0700728c */ /* 0x000fe2000bf05270 */
[----:B------:R-:W-:Y:S01]  /*14c0*/  LOP3.LUT R11, R11, 0xfffffffc, RZ, 0xc0, !PT ;  /* 0xfffffffc0b0b7812 */ /* 0x000fe200078ec0ff */
[----:B------:R-:W-:Y:S01]  /*14d0*/  UIADD3 UR14, -UR14, UR13, URZ ;  /* 0x0000000d0e0e7290 */ /* 0x000fe2000fffe13f */
[----:B------:R-:W-:Y:S01]  /*14e0*/  LOP3.LUT R17, R17, 0xfffffff8, RZ, 0xc0, !PT ;  /* 0xfffffff811117812 */ /* 0x000fe200078ec0ff */
[----:B------:R-:W-:Y:S01]  /*14f0*/  USEL UR9, URZ, 0x1, UP0 ;  /* 0x000000013f097887 */ /* 0x000fe20008000000 */
[----:B------:R-:W-:Y:S01]  /*1500*/  LOP3.LUT R86, R7, 0x1, RZ, 0xfc, !PT ;  /* 0x0000000107567812 */ /* 0x000fe200078efcff */
[----:B------:R-:W-:-:S02]  /*1510*/  IMAD.IADD R20, R10, 0x1, -R11 ;  /* 0x000000010a147824 */ /* 0x000fc400078e0a0b */
[----:B------:R-:W-:Y:S02]  /*1520*/  IMAD.IADD R16, R16, 0x1, -R17 ;  /* 0x0000000110107824 */ /* 0x000fe400078e0a11 */
[----:B------:R-:W-:Y:S01]  /*1530*/  IMAD.U32 R87, RZ, RZ, UR9 ;  /* 0x00000009ff577e24 */ /* 0x000fe2000f8e00ff */
[----:B0-----:R-:W-:Y:S02]  /*1540*/  ULEA UR12, UR6, UR12, 0x18 ;  /* 0x0000000c060c7291 */ /* 0x001fe4000f8ec03f */
[--C-:B------:R-:W-:Y:S01]  /*1550*/  SHF.R.S32.HI R17, RZ, 0x1f, R16.reuse ;  /* 0x0000001fff117819 */ /* 0x100fe20000011410 */
[----:B------:R-:W-:Y:S01]  /*1560*/  USHF.L.U32 UR6, UR7, 0x3, URZ ;  /* 0x0000000307067899 */ /* 0x000fe2000800063f */
[C-C-:B------:R-:W-:Y:S01]  /*1570*/  IMAD R21, R19.reuse, -0x10, -R16.reuse ;  /* 0xfffffff013157824 */ /* 0x140fe200078e0a10 */
[----:B------:R-:W-:Y:S02]  /*1580*/  UIADD3 UR7, UR12, 0x3100, URZ ;  /* 0x000031000c077890 */ /* 0x000fe4000fffe03f */
[----:B------:R-:W-:Y:S01]  /*1590*/  ULOP3.LUT UR6, UR6, 0x8, URZ, 0xc0, !UPT ;  /* 0x0000000806067892 */ /* 0x000fe2000f8ec03f */
[----:B------:R-:W-:Y:S01]  /*15a0*/  IMAD.WIDE R10, R19, 0x10, R16 ;  /* 0x00000010130a7825 */ /* 0x000fe200078e0210 */
[----:B------:R-:W-:-:S02]  /*15b0*/  UIADD3 UR8, UR12, 0x100, URZ ;  /* 0x000001000c087890 */ /* 0x000fc4000fffe03f */
[----:B------:R-:W-:Y:S02]  /*15c0*/  USHF.R.U32.HI UR7, URZ, 0x4, UR7 ;  /* 0x000000043f077899 */ /* 0x000fe40008011607 */
[----:B------:R-:W-:Y:S02]  /*15d0*/  USHF.R.U32.HI UR8, URZ, 0x4, UR8 ;  /* 0x000000043f087899 */ /* 0x000fe40008011608 */
[----:B------:R-:W-:Y:S02]  /*15e0*/  ULOP3.LUT UR24, UR6, 0x8, URZ, 0x3c, !UPT ;  /* 0x0000000806187892 */ /* 0x000fe4000f8e3c3f */
[----:B------:R-:W-:Y:S02]  /*15f0*/  ULOP3.LUT UR16, UR6, 0x18, URZ, 0x3c, !UPT ;  /* 0x0000001806107892 */ /* 0x000fe4000f8e3c3f */
[----:B------:R-:W-:Y:S01]  /*1600*/  UIADD3 UR23, UR12, 0x40, URZ ;  /* 0x000000400c177890 */ /* 0x000fe2000fffe03f */
[----:B------:R-:W-:Y:S01]  /*1610*/  ULDC UR6, c[0x0][0x284] ;  /* 0x0000a10000067ab9 */ /* 0x000fe20000000800 */
[----:B------:R-:W-:Y:S01]  /*1620*/  ULOP3.LUT UR7, UR7, 0x3fff, URZ, 0xc0, !UPT ;  /* 0x00003fff07077892 */ /* 0x000fe2000f8ec03f */
[----:B------:R-:W-:Y:S01]  /*1630*/  VIADD R21, R21, UR6 ;  /* 0x0000000615157c36 */ /* 0x000fe20008000000 */
[----:B------:R-:W-:-:S02]  /*1640*/  ULOP3.LUT UR8, UR8, 0x3fff, URZ, 0xc0, !UPT ;  /* 0x00003fff08087892 */ /* 0x000fc4000f8ec03f */
[----:B------:R-:W-:Y:S02]  /*1650*/  ULEA UR15, UR15, UR23, 0x3 ;  /* 0x000000170f0f7291 */ /* 0x000fe4000f8e183f */
[----:B------:R-:W-:Y:S02]  /*1660*/  ULOP3.LUT UR17, UR7, 0x10000, URZ, 0xfc, !UPT ;  /* 0x0001000007117892 */ /* 0x000fe4000f8efc3f */
[----:B------:R-:W-:-:S12]  /*1670*/  ULOP3.LUT UR18, UR8, 0x10000, URZ, 0xfc, !UPT ;  /* 0x0001000008127892 */ /* 0x000fd8000f8efc3f */
.L_x_109:
[----:B------:R-:W-:Y:S01]  /*1680*/  SHF.L.U32 R16, R87, 0x1f, RZ ;  /* 0x0000001f57107819 */ /* 0x000fe200000006ff */
[----:B------:R-:W0:Y:S01]  /*1690*/  LDC R17, c[0x0][0x28c] ;  /* 0x0000a300ff117b82 */ /* 0x000e220000000800 */
[----:B------:R-:W-:Y:S01]  /*16a0*/  UMOV UR6, URZ ;  /* 0x0000003f00067c82 */ /* 0x000fe20008000000 */
[----:B------:R-:W-:Y:S01]  /*16b0*/  UMOV UR19, UR5 ;  /* 0x0000000500137c82 */ /* 0x000fe20008000000 */
[----:B-1----:R-:W1:Y:S01]  /*16c0*/  SYNCS.PHASECHK.TRANS64.TRYWAIT P0, [UR15+-0x8], R16 ;  /* 0xfffff810ff0075a7 */ /* 0x002e62000800014f */
[----:B0-----:R-:W-:Y:S01]  /*16d0*/  ISETP.GE.AND P1, PT, R17, 0x1, PT ;  /* 0x000000011100780c */ /* 0x001fe20003f26270 */
[----:B-1234-:R-:W-:-:S12]  /*16e0*/  @!P0 BRA `(.L_x_19) ;  /* 0x0000004c00e48947 */ /* 0x01efd80003800000 */
.L_x_130:
[----:B------:R-:W-:Y:S01]  /*16f0*/  UMOV UR7, URZ ;  /* 0x0000003f00077c82 */ /* 0x000fe20008000000 */
[----:B------:R-:W-:Y:S01]  /*1700*/  UMOV UR8, URZ ;  /* 0x0000003f00087c82 */ /* 0x000fe20008000000 */
[----:B------:R-:W-:Y:S02]  /*1710*/  CS2R R22, SRZ ;  /* 0x0000000000167805 */ /* 0x000fe4000001ff00 */
[----:B------:R-:W-:Y:S02]  /*1720*/  CS2R R56, SRZ ;  /* 0x0000000000387805 */ /* 0x000fe4000001ff00 */
[----:B------:R-:W-:Y:S02]  /*1730*/  CS2R R58, SRZ ;  /* 0x00000000003a7805 */ /* 0x000fe4000001ff00 */
[----:B------:R-:W-:Y:S02]  /*1740*/  CS2R R60, SRZ ;  /* 0x00000000003c7805 */ /* 0x000fe4000001ff00 */
[----:B------:R-:W-:-:S02]  /*1750*/  CS2R R62, SRZ ;  /* 0x00000000003e7805 */ /* 0x000fc4000001ff00 */
[----:B------:R-:W-:Y:S02]  /*1760*/  CS2R R64, SRZ ;  /* 0x0000000000407805 */ /* 0x000fe4000001ff00 */
        /* <DEDUP_REMOVED lines=9> */
[----:B------:R-:W-:Y:S01]  /*1800*/  CS2R R84, SRZ ;  /* 0x0000000000547805 */ /* 0x000fe2000001ff00 */
[----:B------:R-:W-:Y:S01]  /*1810*/  IMAD.U32 R88, RZ, RZ, UR4 ;  /* 0x00000004ff587e24 */ /* 0x000fe2000f8e00ff */
        /* <DEDUP_REMOVED lines=15> */
[----:B------:R-:W-:Y:S01]  /*1910*/  CS2R R54, SRZ ;  /* 0x0000000000367805 */ /* 0x000fe2000001ff00 */
[----:B------:R-:W-:Y:S06]  /*1920*/  @!P1 BRA `(.L_x_20) ;  /* 0x0000000400589947 */ /* 0x000fec0003800000 */
[----:B------:R-:W-:-:S13]  /*1930*/  ISETP.NE.AND P1, PT, R86, 0x3, PT ;  /* 0x000000035600780c */ /* 0x000fda0003f25270 */
[----:B------:R-:W-:Y:S05]  /*1940*/  @!P1 BRA `(.L_x_21) ;  /* 0x0000000000049947 */ /* 0x000fea0003800000 */
[----:B------:R-:W-:Y:S01]  /*1950*/  BPT.TRAP 0x1 ;  /* 0x000000040000795c */ /* 0x000fe20000300000 */
.L_x_21:
[----:B------:R-:W-:Y:S01]  /*1960*/  ULEA UR6, UR5, UR12, 0x3 ;  /* 0x0000000c05067291 */ /* 0x000fe2000f8e183f */
[----:B0-----:R-:W-:-:S05]  /*1970*/  IMAD.U32 R16, RZ, RZ, UR4 ;  /* 0x00000004ff107e24 */ /* 0x001fca000f8e00ff */
[----:B------:R-:W-:-:S04]  /*1980*/  SHF.L.U32 R16, R16, 0x1f, RZ ;  /* 0x0000001f10107819 */ /* 0x000fc800000006ff */
[----:B------:R0:W1:Y:S01]  /*1990*/  SYNCS.PHASECHK.TRANS64.TRYWAIT P0, [UR6], R16 ;  /* 0x00000010ff0075a7 */ /* 0x0000620008000146 */
[----:B------:R-:W-:Y:S05]  /*19a0*/  @!P1 BRA `(.L_x_22) ;  /* 0x0000000000049947 */ /* 0x000fea0003800000 */
[----:B------:R-:W-:Y:S01]  /*19b0*/  BPT.TRAP 0x1 ;  /* 0x000000040000795c */ /* 0x000fe20000300000 */
.L_x_22:
[----:B-1----:R-:W-:Y:S05]  /*19c0*/  @P0 BRA `(.L_x_23) ;  /* 0x0000000000080947 */ /* 0x002fea0003800000 */
[----:B------:R-:W1:Y:S02]  /*19d0*/  SYNCS.PHASECHK.TRANS64.TRYWAIT P0, [UR6], R16 ;  /* 0x00000010ff0075a7 */ /* 0x000e640008000146 */
[----:B-1----:R-:W-:Y:S05]  /*19e0*/  @!P0 BRA `(.L_x_24) ;  /* 0x0000004c003c8947 */ /* 0x002fea0003800000 */
.L_x_23:
[----:B------:R-:W-:Y:S01]  /*19f0*/  ULEA UR8, UR5, UR18, 0x8 ;  /* 0x0000001205087291 */ /* 0x000fe2000f8e403f */
[----:B------:R-:W-:Y:S01]  /*1a00*/  WARPGROUP.ARRIVE ;  /* 0x00000000000079c5 */ /* 0x000fe20000000000 */
[----:B------:R-:W-:Y:S01]  /*1a10*/  ULEA UR10, UR5, UR17, 0x8 ;  /* 0x00000011050a7291 */ /* 0x000fe2000f8e403f */
[----:B------:R-:W-:Y:S01]  /*1a20*/  CS2R R22, SRZ ;  /* 0x0000000000167805 */ /* 0x000fe2000001ff00 */
[----:B------:R-:W-:Y:S01]  /*1a30*/  UMOV UR9, 0x80000020 ;  /* 0x8000002000097882 */ /* 0x000fe20000000000 */
[----:B------:R-:W-:Y:S01]  /*1a40*/  UMOV UR11, 0x80000020 ;  /* 0x80000020000b7882 */ /* 0x000fe20000000000 */
[----:B------:R-:W-:Y:S01]  /*1a50*/  ULDC UR7, c[0x0][0x50c] ;  /* 0x0001430000077ab9 */ /* 0x000fe20000000800 */
[----:B------:R-:W-:Y:S01]  /*1a60*/  UMOV UR6, 0x2 ;  /* 0x0000000200067882 */ /* 0x000fe20000000000 */
[----:B------:R-:W-:Y:S01]  /*1a70*/  UISETP.NE.AND UP0, UPT, UR7, 0x2, UPT ;  /* 0x000000020700788c */ /* 0x000fe2000bf05270 */
[----:B------:R-:W-:Y:S02]  /*1a80*/  CS2R R56, SRZ ;  /* 0x0000000000387805 */ /* 0x000fe4000001ff00 */
[----:B------:R-:W-:Y:S01]  /*1a90*/  CS2R R58, SRZ ;  /* 0x00000000003a7805 */ /* 0x000fe2000001ff00 */
[----:B------:R-:W-:Y:S01]  /*1aa0*/  QGMMA.64x64x32.F32.E4M3.E4M3 R24, gdesc[UR8], RZ, !UPT ;  /* 0x00e00000081879f3 */ /* 0x000fe2000c7008ff */
[----:B------:R-:W-:Y:S01]  /*1ab0*/  USEL UR7, URZ, 0x1, UP0 ;  /* 0x000000013f077887 */ /* 0x000fe20008000000 */
[----:B------:R-:W-:Y:S01]  /*1ac0*/  CS2R R60, SRZ ;  /* 0x00000000003c7805 */ /* 0x000fe2000001ff00 */
[----:B------:R-:W-:Y:S01]  /*1ad0*/  UIADD3 UR8, UR8, 0x2, URZ ;  /* 0x0000000208087890 */ /* 0x000fe2000fffe03f */
[----:B------:R-:W-:Y:S01]  /*1ae0*/  CS2R R62, SRZ ;  /* 0x00000000003e7805 */ /* 0x000fe2000001ff00 */
[----:B------:R-:W-:Y:S01]  /*1af0*/  UIADD3 UR10, UR10, 0x2, URZ ;  /* 0x000000020a0a7890 */ /* 0x000fe2000fffe03f */
[----:B------:R-:W-:-:S02]  /*1b00*/  CS2R R64, SRZ ;  /* 0x0000000000407805 */ /* 0x000fc4000001ff00 */
[----:B------:R-:W-:Y:S01]  /*1b10*/  ISETP.NE.AND P0, PT, RZ, UR7, PT ;  /* 0x00000007ff007c0c */ /* 0x000fe2000bf05270 */
[----:B------:R-:W-:Y:S01]  /*1b20*/  UMOV UR9, 0x80000020 ;  /* 0x8000002000097882 */ /* 0x000fe20000000000 */
[----:B------:R-:W-:Y:S01]  /*1b30*/  UMOV UR11, 0x80000020 ;  /* 0x80000020000b7882 */ /* 0x000fe20000000000 */
        /* <DEDUP_REMOVED lines=10> */
[----:B------:R-:W-:Y:S01]  /*1be0*/  QGMMA.64x64x32.F32.E4M3.E4M3 R24, gdesc[UR8], R24, gsb0 ;  /* 0x00e00000081879f3 */ /* 0x000fe20008000818 */
[----:B------:R-:W-:Y:S05]  /*1bf0*/  @!P0 BRA `(.L_x_25) ;  /* 0x0000000000888947 */ /* 0x000fea0003800000 */
[----:B------:R-:W-:Y:S02]  /*1c00*/  WARPGROUP.DEPBAR.LE gsb0, 0x0 ;  /* 0x00008000000079c5 */ /* 0x000fe40000010000 */
[----:B------:R-:W-:-:S01]  /*1c10*/  FADD R85, RZ, R24 ;  /* 0x00000018ff557221 */ /* 0x000fc20000000000 */
[----:B------:R-:W-:Y:S01]  /*1c20*/  FADD R84, RZ, R25 ;  /* 0x00000019ff547221 */ /* 0x000fe20000000000 */
        /* <DEDUP_REMOVED lines=30> */
[----:B------:R-:W-:-:S06]  /*1e10*/  UMOV UR6, URZ ;  /* 0x0000003f00067c82 */ /* 0x000fcc0008000000 */
.L_x_25:
[----:B------:R-:W-:-:S04]  /*1e20*/  UIADD3 UR19, UR5, 0x1, URZ ;  /* 0x0000000105137890 */ /* 0x000fc8000fffe03f */
[----:B------:R-:W-:-:S04]  /*1e30*/  UISETP.NE.AND UP0, UPT, UR19, 0x3, UPT ;  /* 0x000000031300788c */ /* 0x000fc8000bf05270 */
[----:B------:R-:W-:Y:S02]  /*1e40*/  USEL UR8, URZ, 0x1, UP0 ;  /* 0x000000013f087887 */ /* 0x000fe40008000000 */
[----:B------:R-:W-:Y:S02]  /*1e50*/  USEL UR19, UR19, URZ, UP0 ;  /* 0x0000003f13137287 */ /* 0x000fe40008000000 */
[----:B------:R-:W-:-:S06]  /*1e60*/  ULOP3.LUT UR8, UR4, UR8, URZ, 0x3c, !UPT ;  /* 0x0000000804087292 */ /* 0x000fcc000f8e3c3f */
[----:B------:R-:W-:Y:S01]  /*1e70*/  IMAD.U32 R88, RZ, RZ, UR8 ;  /* 0x00000008ff587e24 */ /* 0x000fe2000f8e00ff */
[----:B------:R-:W-:-:S06]  /*1e80*/  UMOV UR8, 0x1 ;  /* 0x0000000100087882 */ /* 0x000fcc0000000000 */
.L_x_20:
[----:B------:R-:W-:-:S06]  /*1e90*/  UISETP.GE.AND UP0, UPT, UR14, 0x1, UPT ;  /* 0x000000010e00788c */ /* 0x000fcc000bf06270 */
[----:B------:R-:W-:-:S13]  /*1ea0*/  PLOP3.LUT P0, PT, PT, PT, UP0, 0x80, 0x0 ;  /* 0x000000000000781c */ /* 0x000fda0003f0f008 */
[----:B------:R-:W-:Y:S05]  /*1eb0*/  @!P0 BRA `(.L_x_26) ;  /* 0x0000000400688947 */ /* 0x000fea0003800000 */
[----:B01----:R-:W-:Y:S01]  /*1ec0*/  IMAD.U32 R16, RZ, RZ, UR14 ;  /* 0x0000000eff107e24 */ /* 0x003fe2000f8e00ff */
[----:B------:R-:W-:Y:S01]  /*1ed0*/  ULDC UR25, c[0x0][0x50c] ;  /* 0x0001430000197ab9 */ /* 0x000fe20000000800 */
[----:B------:R-:W-:-:S07]  /*1ee0*/  IMAD.U32 R17, RZ, RZ, UR5 ;  /* 0x00000005ff117e24 */ /* 0x000fce000f8e00ff */
.L_x_34:
[----:B------:R-:W-:-:S13]  /*1ef0*/  ISETP.NE.AND P1, PT, R86, 0x3, PT ;  /* 0x000000035600780c */ /* 0x000fda0003f25270 */
[----:B------:R-:W-:Y:S05]  /*1f00*/  @!P1 BRA `(.L_x_27) ;  /* 0x0000000000049947 */ /* 0x000fea0003800000 */
[----:B------:R-:W-:Y:S01]  /*1f10*/  BPT.TRAP 0x1 ;  /* 0x000000040000795c */ /* 0x000fe20000300000 */
.L_x_27:
[----:B------:R-:W-:Y:S01]  /*1f20*/  ULEA UR9, UR19, UR12, 0x3 ;  /* 0x0000000c13097291 */ /* 0x000fe2000f8e183f */
[----:B------:R-:W-:-:S08]  /*1f30*/  SHF.L.U32 R18, R88, 0x1f, RZ ;  /* 0x0000001f58127819 */ /* 0x000fd000000006ff */
[----:B------:R0:W1:Y:S01]  /*1f40*/  SYNCS.PHASECHK.TRANS64.TRYWAIT P0, [UR9], R18 ;  /* 0x00000012ff0075a7 */ /* 0x0000620008000149 */
[----:B------:R-:W-:Y:S05]  /*1f50*/  @!P1 BRA `(.L_x_28) ;  /* 0x0000000000049947 */ /* 0x000fea0003800000 */
[----:B------:R-:W-:Y:S01]  /*1f60*/  BPT.TRAP 0x1 ;  /* 0x000000040000795c */ /* 0x000fe20000300000 */
.L_x_28:
[----:B-1----:R-:W-:Y:S05]  /*1f70*/  @P0 BRA `(.L_x_29) ;  /* 0x0000000000080947 */ /* 0x002fea0003800000 */
[----:B------:R-:W1:Y:S02]  /*1f80*/  SYNCS.PHASECHK.TRANS64.TRYWAIT P0, [UR9], R18 ;  /* 0x00000012ff0075a7 */ /* 0x000e640008000149 */
[----:B-1----:R-:W-:Y:S05]  /*1f90*/  @!P0 BRA `(.L_x_30) ;  /* 0x0000004400e88947 */ /* 0x002fea0003800000 */
.L_x_29:
[----:B------:R-:W-:Y:S01]  /*1fa0*/  UISETP.NE.AND UP0, UPT, UR7, URZ, UPT ;  /* 0x0000003f0700728c */ /* 0x000fe2000bf05270 */
[----:B------:R-:W-:Y:S01]  /*1fb0*/  WARPGROUP.ARRIVE ;  /* 0x00000000000079c5 */ /* 0x000fe20000000000 */
[----:B------:R-:W-:Y:S02]  /*1fc0*/  ULEA UR10, UR19, UR17, 0x8 ;  /* 0x00000011130a7291 */ /* 0x000fe4000f8e403f */
[----:B------:R-:W-:Y:S01]  /*1fd0*/  USEL UR8, UR8, URZ, !UP0 ;  /* 0x0000003f08087287 */ /* 0x000fe2000c000000 */
[----:B------:R-:W-:Y:S01]  /*1fe0*/  UMOV UR9, 0x80000020 ;  /* 0x8000002000097882 */ /* 0x000fe20000000000 */
[----:B------:R-:W-:Y:S02]  /*1ff0*/  UMOV UR11, 0x80000020 ;  /* 0x80000020000b7882 */ /* 0x000fe40000000000 */
[----:B------:R-:W-:Y:S02]  /*2000*/  UISETP.NE.U32.AND UP0, UPT, UR8, URZ, UPT ;  /* 0x0000003f0800728c */ /* 0x000fe4000bf05070 */
[----:B------:R-:W-:-:S02]  /*2010*/  ULEA UR8, UR19, UR18, 0x8 ;  /* 0x0000001213087291 */ /* 0x000fc4000f8e403f */
[----:B------:R-:W-:-:S07]  /*2020*/  UIADD3 UR6, UR6, 0x2, URZ ;  /* 0x0000000206067890 */ /* 0x000fce000fffe03f */
[----:B------:R-:W-:Y:S01]  /*2030*/  QGMMA.64x64x32.F32.E4M3.E4M3 R24, gdesc[UR8], R24, UP0 ;  /* 0x00e00000081879f3 */ /* 0x000fe2000bf00818 */
[----:B------:R-:W-:Y:S02]  /*2040*/  UIADD3 UR8, UR8, 0x2, URZ ;  /* 0x0000000208087890 */ /* 0x000fe4000fffe03f */
[----:B------:R-:W-:Y:S01]  /*2050*/  UIADD3 UR10, UR10, 0x2, URZ ;  /* 0x000000020a0a7890 */ /* 0x000fe2000fffe03f */
[----:B------:R-:W-:Y:S01]  /*2060*/  UMOV UR9, 0x80000020 ;  /* 0x8000002000097882 */ /* 0x000fe20000000000 */
[----:B------:R-:W-:Y:S01]  /*2070*/  UMOV UR11, 0x80000020 ;  /* 0x80000020000b7882 */ /* 0x000fe20000000000 */
[----:B------:R-:W-:-:S04]  /*2080*/  UISETP.NE.AND UP0, UPT, UR6, UR25, UPT ;  /* 0x000000190600728c */ /* 0x000fc8000bf05270 */
[----:B------:R-:W-:-:S06]  /*2090*/  USEL UR7, URZ, 0x1, UP0 ;  /* 0x000000013f077887 */ /* 0x000fcc0008000000 */
[----:B------:R-:W-:Y:S01]  /*20a0*/  ISETP.NE.AND P0, PT, RZ, UR7, PT ;  /* 0x00000007ff007c0c */ /* 0x000fe2000bf05270 */
[----:B------:R-:W-:Y:S03]  /*20b0*/  QGMMA.64x64x32.F32.E4M3.E4M3 R24, gdesc[UR8], R24, gsb0 ;  /* 0x00e00000081879f3 */ /* 0x000fe60008000818 */
[----:B------:R-:W-:-:S09]  /*20c0*/  WARPGROUP.DEPBAR.LE gsb0, 0x1 ;  /* 0x00008000000079c5 */ /* 0x000fd20000010100 */
[----:B------:R-:W-:Y:S05]  /*20d0*/  @!P0 BRA `(.L_x_31) ;  /* 0x0000000000888947 */ /* 0x000fea0003800000 */
[----:B------:R-:W-:Y:S02]  /*20e0*/  WARPGROUP.DEPBAR.LE gsb0, 0x0 ;  /* 0x00008000000079c5 */ /* 0x000fe40000010000 */
[----:B------:R-:W-:-:S01]  /*20f0*/  FADD R85, R24, R85 ;  /* 0x0000005518557221 */ /* 0x000fc20000000000 */
[----:B------:R-:W-:Y:S01]  /*2100*/  FADD R84, R25, R84 ;  /* 0x0000005419547221 */ /* 0x000fe20000000000 */
        /* <DEDUP_REMOVED lines=30> */
[----:B------:R-:W-:-:S06]  /*22f0*/  UMOV UR6, URZ ;  /* 0x0000003f00067c82 */ /* 0x000fcc0008000000 */
.L_x_31:
[----:B------:R-:W-:Y:S05]  /*2300*/  @!P1 BRA `(.L_x_32) ;  /* 0x0000000000049947 */ /* 0x000fea0003800000 */
[----:B------:R-:W-:Y:S01]  /*2310*/  BPT.TRAP 0x1 ;  /* 0x000000040000795c */ /* 0x000fe20000300000 */
.L_x_32:
[----:B------:R-:W-:-:S13]  /*2320*/  ISETP.NE.AND P0, PT, R13, RZ, PT ;  /* 0x000000ff0d00720c */ /* 0x000fda0003f05270 */
[----:B01----:R-:W-:-:S05]  /*2330*/  @P0 LEA R18, R17, UR12, 0x3 ;  /* 0x0000000c11120c11 */ /* 0x003fca000f8e18ff */
[----:B------:R-:W-:-:S05]  /*2340*/  @P0 VIADD R19, R18, 0x18 ;  /* 0x0000001812130836 */ /* 0x000fca0000000000 */
[----:B------:R-:W-:-:S04]  /*2350*/  @P0 PRMT R19, R12, 0x654, R19 ;  /* 0x000006540c130816 */ /* 0x000fc80000000013 */
[----:B------:R0:W-:Y:S01]  /*2360*/  @P0 SYNCS.ARRIVE.TRANS64.RED.A1T0 RZ, [R19+URZ], RZ ;  /* 0x000000ff13ff09a7 */ /* 0x0001e2000810043f */
[----:B------:R-:W-:-:S13]  /*2370*/  ISETP.GT.U32.AND P0, PT, R7, 0x1, PT ;  /* 0x000000010700780c */ /* 0x000fda0003f04070 */
[----:B0-----:R-:W-:Y:S05]  /*2380*/  @P0 BRA `(.L_x_33) ;  /* 0x0000000000040947 */ /* 0x001fea0003800000 */
[----:B------:R-:W-:Y:S01]  /*2390*/  BPT.TRAP 0x1 ;  /* 0x000000040000795c */ /* 0x000fe20000300000 */
.L_x_33:
[----:B------:R-:W-:Y:S01]  /*23a0*/  UIADD3 UR19, UR19, 0x1, URZ ;  /* 0x0000000113137890 */ /* 0x000fe2000fffe03f */
[C---:B------:R-:W-:Y:S01]  /*23b0*/  ISETP.GT.AND P1, PT, R16.reuse, 0x1, PT ;  /* 0x000000011000780c */ /* 0x040fe20003f24270 */
[----:B------:R-:W-:Y:S02]  /*23c0*/  VIADD R17, R17, 0x1 ;  /* 0x0000000111117836 */ /* 0x000fe40000000000 */
[----:B------:R-:W-:Y:S01]  /*23d0*/  UISETP.NE.AND UP0, UPT, UR19, 0x3, UPT ;  /* 0x000000031300788c */ /* 0x000fe2000bf05270 */
[----:B------:R-:W-:Y:S02]  /*23e0*/  VIADD R16, R16, 0xffffffff ;  /* 0xffffffff10107836 */ /* 0x000fe40000000000 */
[C---:B------:R-:W-:Y:S01]  /*23f0*/  ISETP.NE.AND P0, PT, R17.reuse, 0x3, PT ;  /* 0x000000031100780c */ /* 0x040fe20003f05270 */
[----:B------:R-:W-:Y:S02]  /*2400*/  USEL UR8, URZ, 0x1, UP0 ;  /* 0x000000013f087887 */ /* 0x000fe40008000000 */
[----:B------:R-:W-:Y:S01]  /*2410*/  USEL UR19, UR19, URZ, UP0 ;  /* 0x0000003f13137287 */ /* 0x000fe20008000000 */
[----:B------:R-:W-:-:S03]  /*2420*/  SEL R17, R17, RZ, P0 ;  /* 0x000000ff11117207 */ /* 0x000fc60000000000 */
[----:B------:R-:W-:Y:S01]  /*2430*/  LOP3.LUT R88, R88, UR8, RZ, 0x3c, !PT ;  /* 0x0000000858587c12 */ /* 0x000fe2000f8e3cff */
[----:B------:R-:W-:Y:S01]  /*2440*/  UMOV UR8, 0x1 ;  /* 0x0000000100087882 */ /* 0x000fe20000000000 */
[----:B------:R-:W-:Y:S06]  /*2450*/  @P1 BRA `(.L_x_34) ;  /* 0xfffffff800a41947 */ /* 0x000fec000383ffff */
.L_x_26:
[----:B------:R-:W-:Y:S01]  /*2460*/  UISETP.NE.AND UP0, UPT, UR6, URZ, UPT ;  /* 0x0000003f0600728c */ /* 0x000fe2000bf05270 */
[----:B01----:R-:W0:Y:S01]  /*2470*/  LDC R16, c[0x0][0x28c] ;  /* 0x0000a300ff107b82 */ /* 0x003e220000000800 */
[----:B------:R-:W-:Y:S02]  /*2480*/  IMAD.U32 R17, RZ, RZ, UR24 ;  /* 0x00000018ff117e24 */ /* 0x000fe4000f8e00ff */
[----:B------:R-:W-:-:S06]  /*2490*/  USEL UR6, URZ, 0x1, !UP0 ;  /* 0x000000013f067887 */ /* 0x000fcc000c000000 */
[----:B------:R-:W-:-:S13]  /*24a0*/  ISETP.NE.AND P0, PT, RZ, UR6, PT ;  /* 0x00000006ff007c0c */ /* 0x000fda000bf05270 */
[----:B------:R-:W-:Y:S05]  /*24b0*/  @!P0 BRA `(.L_x_35) ;  /* 0x0000000000848947 */ /* 0x000fea0003800000 */
[----:B------:R-:W-:Y:S02]  /*24c0*/  WARPGROUP.DEPBAR.LE gsb0, 0x0 ;  /* 0x00008000000079c5 */ /* 0x000fe40000010000 */
[----:B------:R-:W-:Y:S01]  /*24d0*/  FADD R85, R24, R85 ;  /* 0x0000005518557221 */ /* 0x000fe20000000000 */
        /* <DEDUP_REMOVED lines=30> */
[----:B------:R-:W-:-:S07]  /*26c0*/  FADD R22, R22, R55 ;  /* 0x0000003716167221 */ /* 0x000fce0000000000 */
.L_x_35:
[----:B0-----:R-:W-:Y:S01]  /*26d0*/  ISETP.GE.AND P0, PT, R16, 0x1, PT ;  /* 0x000000011000780c */ /* 0x001fe20003f06270 */
[----:B------:R0:W-:Y:S01]  /*26e0*/  SYNCS.ARRIVE.TRANS64.A1T0 RZ, [R17+UR23], RZ ;  /* 0x000000ff11ff79a7 */ /* 0x0001e20008100017 */
[----:B------:R-:W-:-:S11]  /*26f0*/  WARPGROUP.DEPBAR.LE gsb0, 0x0 ;  /* 0x00008000000079c5 */ /* 0x000fd60000010000 */
[----:B------:R-:W-:Y:S05]  /*2700*/  @!P0 BRA `(.L_x_36) ;  /* 0x0000000000488947 */ /* 0x000fea0003800000 */
[----:B------:R-:W-:-:S13]  /*2710*/  ISETP.NE.AND P0, PT, R86, 0x3, PT ;  /* 0x000000035600780c */ /* 0x000fda0003f05270 */
[----:B------:R-:W-:Y:S05]  /*2720*/  @!P0 BRA `(.L_x_37) ;  /* 0x0000000000048947 */ /* 0x000fea0003800000 */
[----:B------:R-:W-:Y:S01]  /*2730*/  BPT.TRAP 0x1 ;  /* 0x000000040000795c */ /* 0x000fe20000300000 */
.L_x_37:
[----:B------:R-:W-:-:S13]  /*2740*/  ISETP.NE.AND P0, PT, R13, RZ, PT ;  /* 0x000000ff0d00720c */ /* 0x000fda0003f05270 */
[----:B------:R-:W-:-:S05]  /*2750*/  VOTEU.ANY UP0, P0 ;  /* 0x00000000003f7886 */ /* 0x000fca0000000100 */
[----:B------:R-:W-:-:S06]  /*2760*/  @UP0 UIADD3 UR6, UR14, UR5, URZ ;  /* 0x000000050e060290 */ /* 0x000fcc000fffe03f */
[----:B------:R-:W-:Y:S02]  /*2770*/  IMAD.U32 R16, RZ, RZ, UR6 ;  /* 0x00000006ff107e24 */ /* 0x000fe4000f8e00ff */
[----:B------:R-:W-:Y:S02]  /*2780*/  IMAD.U32 R19, RZ, RZ, UR6 ;  /* 0x00000006ff137e24 */ /* 0x000fe4000f8e00ff */
[----:B0-----:R-:W-:-:S05]  /*2790*/  @P0 IMAD.WIDE.U32 R16, R16, -0x55555555, RZ ;  /* 0xaaaaaaab10100825 */ /* 0x001fca00078e00ff */
[----:B------:R-:W-:-:S05]  /*27a0*/  @P0 SHF.R.U32.HI R16, RZ, 0x1, R17 ;  /* 0x00000001ff100819 */ /* 0x000fca0000011611 */
[----:B------:R-:W-:-:S05]  /*27b0*/  @P0 IMAD R16, R16, -0x3, R19 ;  /* 0xfffffffd10100824 */ /* 0x000fca00078e0213 */
[----:B------:R-:W-:-:S05]  /*27c0*/  @P0 LEA R16, R16, UR12, 0x3 ;  /* 0x0000000c10100c11 */ /* 0x000fca000f8e18ff */
[----:B------:R-:W-:-:S05]  /*27d0*/  @P0 VIADD R17, R16, 0x18 ;  /* 0x0000001810110836 */ /* 0x000fca0000000000 */
[----:B------:R-:W-:-:S04]  /*27e0*/  @P0 PRMT R17, R12, 0x654, R17 ;  /* 0x000006540c110816 */ /* 0x000fc80000000011 */
[----:B------:R1:W-:Y:S01]  /*27f0*/  @P0 SYNCS.ARRIVE.TRANS64.RED.A1T0 RZ, [R17+URZ], RZ ;  /* 0x000000ff11ff09a7 */ /* 0x0003e2000810043f */
[----:B------:R-:W-:-:S13]  /*2800*/  ISETP.GT.U32.AND P0, PT, R7, 0x1, PT ;  /* 0x000000010700780c */ /* 0x000fda0003f04070 */
[----:B-1----:R-:W-:Y:S05]  /*2810*/  @P0 BRA `(.L_x_36) ;  /* 0x0000000000040947 */ /* 0x002fea0003800000 */
[----:B------:R-:W-:Y:S01]  /*2820*/  BPT.TRAP 0x1 ;  /* 0x000000040000795c */ /* 0x000fe20000300000 */
.L_x_36:
[----:B------:R-:W-:Y:S01]  /*2830*/  SHF.L.U32 R16, R87, 0x1f, RZ ;  /* 0x0000001f57107819 */ /* 0x000fe200000006ff */
[----:B------:R-:W-:Y:S01]  /*2840*/  UIADD3 UR5, UR22, UR5, URZ ;  /* 0x0000000516057290 */ /* 0x000fe2000fffe03f */
[----:B------:R-:W1:Y:S01]  /*2850*/  LDC R31, c[0x0][0x288] ;  /* 0x0000a200ff1f7b82 */ /* 0x000e620000000800 */
[----:B------:R-:W-:Y:S01]  /*2860*/  UISETP.GE.U32.AND UP1, UPT, UR22, 0x3, UPT ;  /* 0x000000031600788c */ /* 0x000fe2000bf26070 */
[----:B------:R-:W-:Y:S01]  /*2870*/  IMAD.SHL.U32 R24, R20, 0x2, RZ ;  /* 0x0000000214187824 */ /* 0x000fe200078e00ff */
[----:B------:R-:W-:Y:S02]  /*2880*/  UISETP.GT.U32.AND UP0, UPT, UR5, 0x2, UPT ;  /* 0x000000020500788c */ /* 0x000fe4000bf04070 */
[----:B------:R-:W-:Y:S02]  /*2890*/  UIMAD.WIDE.U32 UR6, UR5, -0x55555555, URZ ;  /* 0xaaaaaaab050678a5 */ /* 0x000fe4000f8e003f */
[----:B------:R-:W-:Y:S01]  /*28a0*/  UISETP.LT.U32.AND UP0, UPT, UR22, 0x3, UP0 ;  /* 0x000000031600788c */ /* 0x000fe20008701070 */
[----:B------:R-:W4:Y:S01]  /*28b0*/  SYNCS.PHASECHK.TRANS64.TRYWAIT P0, [UR15+0x8], R16 ;  /* 0x00000810ff0075a7 */ /* 0x000f22000800014f */
[----:B------:R-:W-:Y:S01]  /*28c0*/  USHF.R.U32.HI UR6, URZ, 0x1, UR7 ;  /* 0x000000013f067899 */ /* 0x000fe20008011607 */
[----:B------:R-:W-:Y:S01]  /*28d0*/  SHF.R.S32.HI R25, RZ, 0x1f, R24 ;  /* 0x0000001fff197819 */ /* 0x000fe20000011418 */
[----:B------:R-:W-:-:S02]  /*28e0*/  USEL UR8, URZ, 0x1, !UP0 ;  /* 0x000000013f087887 */ /* 0x000fc4000c000000 */
[----:B------:R-:W-:Y:S02]  /*28f0*/  UIMAD UR5, UR6, -0x3, UR5 ;  /* 0xfffffffd060578a4 */ /* 0x000fe4000f8e0205 */
[----:B------:R-:W-:-:S04]  /*2900*/  ULOP3.LUT UR4, UR4, UR8, URZ, 0x3c, !UPT ;  /* 0x0000000804047292 */ /* 0x000fc8000f8e3c3f */
[----:B------:R-:W-:Y:S01]  /*2910*/  @UP1 ULOP3.LUT UR4, UR4, 0x1, UR6, 0x78, !UPT ;  /* 0x0000000104041892 */ /* 0x000fe2000f8e7806 */
[----:B-1--4-:R-:W-:Y:S11]  /*2920*/  @!P0 BRA `(.L_x_38) ;  /* 0x0000003c009c8947 */ /* 0x012ff60003800000 */
.L_x_131:
[----:B------:R-:W-:Y:S01]  /*2930*/  IMAD.SHL.U32 R33, R4, 0x40, RZ ;  /* 0x0000004004217824 */ /* 0x000fe200078e00ff */
[----:B------:R-:W-:Y:S01]  /*2940*/  ULDC UR8, c[0x0][0x284] ;  /* 0x0000a10000087ab9 */ /* 0x000fe20000000800 */
[----:B------:R-:W-:Y:S01]  /*2950*/  IMAD.SHL.U32 R4, R6, 0x40, RZ ;  /* 0x0000004006047824 */ /* 0x000fe200078e00ff */
[----:B------:R-:W-:Y:S01]  /*2960*/  SHF.R.S32.HI R32, RZ, 0x1f, R5 ;  /* 0x0000001fff207819 */ /* 0x000fe20000011405 */
[----:B------:R-:W-:Y:S01]  /*2970*/  ULDC.64 UR6, c[0x0][0x5d0] ;  /* 0x0001740000067ab9 */ /* 0x000fe20000000a00 */
[----:B------:R-:W-:Y:S01]  /*2980*/  SHF.R.S32.HI R30, RZ, 0x1f, R33 ;  /* 0x0000001fff1e7819 */ /* 0x000fe20000011421 */
[----:B0-----:R-:W-:Y:S01]  /*2990*/  IMAD.WIDE.U32 R16, R5, UR6, R24 ;  /* 0x0000000605107c25 */ /* 0x001fe2000f8e0018 */
[----:B------:R-:W-:-:S03]  /*29a0*/  ISETP.GE.AND P0, PT, R4, UR8, PT ;  /* 0x0000000804007c0c */ /* 0x000fc6000bf06270 */
[----:B------:R-:W-:Y:S01]  /*29b0*/  IMAD R18, R32, UR6, RZ ;  /* 0x0000000620127c24 */ /* 0x000fe2000f8e02ff */
[C---:B------:R-:W-:Y:S02]  /*29c0*/  ISETP.GE.OR P0, PT, R33.reuse, R31, P0 ;  /* 0x0000001f2100720c */ /* 0x040fe40000706670 */
[----:B------:R-:W-:Y:S01]  /*29d0*/  IADD3 R16, P1, R33, R16, RZ ;  /* 0x0000001021107210 */ /* 0x000fe20007f3e0ff */
[----:B------:R-:W-:-:S05]  /*29e0*/  IMAD R19, R5, UR7, R18 ;  /* 0x0000000705137c24 */ /* 0x000fca000f8e0212 */
[----:B------:R-:W-:-:S05]  /*29f0*/  IADD3.X R17, R30, R17, R19, P1, !PT ;  /* 0x000000111e117210 */ /* 0x000fca0000ffe413 */
[----:B------:R-:W-:Y:S05]  /*2a00*/  @P0 BRA `(.L_x_39) ;  /* 0x0000002400a80947 */ /* 0x000fea0003800000 */
[----:B------:R-:W0:Y:S01]  /*2a10*/  LDC.64 R26, c[0x0][0x5c8] ;  /* 0x00017200ff1a7b82 */ /* 0x000e220000000a00 */
[----:B------:R-:W-:Y:S01]  /*2a20*/  IMAD.WIDE R28, R6, 0x40, R10 ;  /* 0x00000040061c7825 */ /* 0x000fe200078e020a */
[----:B------:R-:W-:Y:S01]  /*2a30*/  ULDC.64 UR6, c[0x0][0x5c0] ;  /* 0x0001700000067ab9 */ /* 0x000fe20000000a00 */
[----:B------:R-:W-:Y:S02]  /*2a40*/  BSSY B0, `(.L_x_39) ;  /* 0x0000266000007945 */ /* 0x000fe40003800000 */
[-C--:B0-----:R-:W-:Y:S02]  /*2a50*/  IMAD R6, R29, R26.reuse, RZ ;  /* 0x0000001a1d067224 */ /* 0x081fe400078e02ff */
[----:B------:R-:W-:-:S04]  /*2a60*/  IMAD.WIDE.U32 R16, R28, R26, R16 ;  /* 0x0000001a1c107225 */ /* 0x000fc800078e0010 */
[----:B------:R-:W-:Y:S01]  /*2a70*/  IMAD R19, R28, R27, R6 ;  /* 0x0000001b1c137224 */ /* 0x000fe200078e0206 */
[----:B------:R-:W-:Y:S02]  /*2a80*/  LEA R18, P0, R26, R16, 0x3 ;  /* 0x000000101a127211 */ /* 0x000fe400078018ff */
[----:B------:R-:W-:Y:S01]  /*2a90*/  IADD3 R16, P1, R16, UR6, RZ ;  /* 0x0000000610107c10 */ /* 0x000fe2000ff3e0ff */
[----:B------:R-:W-:Y:S01]  /*2aa0*/  IMAD.IADD R19, R17, 0x1, R19 ;  /* 0x0000000111137824 */ /* 0x000fe200078e0213 */
[----:B------:R-:W-:-:S04]  /*2ab0*/  IADD3 R18, P2, R18, UR6, RZ ;  /* 0x0000000612127c10 */ /* 0x000fc8000ff5e0ff */
[----:B------:R-:W-:Y:S01]  /*2ac0*/  LEA.HI.X R6, R26, R19, R27, 0x3, P0 ;  /* 0x000000131a067211 */ /* 0x000fe200000f1c1b */
[----:B------:R-:W-:Y:S01]  /*2ad0*/  IMAD R26, R20, -0x2, R31 ;  /* 0xfffffffe141a7824 */ /* 0x000fe200078e021f */
[----:B---3-5:R-:W-:Y:S02]  /*2ae0*/  FSETP.NEU.AND P0, PT, R15, RZ, PT ;  /* 0x000000ff0f00720b */ /* 0x028fe40003f0d000 */
[----:B------:R-:W-:Y:S01]  /*2af0*/  IADD3.X R17, R19, UR7, RZ, P1, !PT ;  /* 0x0000000713117c10 */ /* 0x000fe20008ffe4ff */
[----:B------:R-:W-:Y:S01]  /*2b00*/  IMAD.IADD R26, R26, 0x1, -R33 ;  /* 0x000000011a1a7824 */ /* 0x000fe200078e0a21 */
[----:B------:R-:W-:Y:S01]  /*2b10*/  IADD3.X R19, R6, UR7, RZ, P2, !PT ;  /* 0x0000000706137c10 */ /* 0x000fe200097fe4ff */
[----:B------:R-:W-:-:S08]  /*2b20*/  IMAD.IADD R6, R21, 0x1, -R4 ;  /* 0x0000000115067824 */ /* 0x000fd000078e0a04 */
[----:B------:R-:W-:Y:S05]  /*2b30*/  @!P0 BRA `(.L_x_40) ;  /* 0x0000001c00188947 */ /* 0x000fea0003800000 */
[----:B------:R-:W-:Y:S01]  /*2b40*/  ULDC.64 UR6, c[0x0][0x5b8] ;  /* 0x00016e0000067ab9 */ /* 0x000fe20000000a00 */
[----:B------:R-:W-:Y:S01]  /*2b50*/  ULDC.64 UR8, c[0x0][0x5a8] ;  /* 0x00016a0000087ab9 */ /* 0x000fe20000000a00 */
[----:B------:R-:W-:Y:S01]  /*2b60*/  IMAD.WIDE.U32 R24, R5, UR6, R24 ;  /* 0x0000000605187c25 */ /* 0x000fe2000f8e0018 */
[----:B------:R-:W-:Y:S03]  /*2b70*/  BSSY B1, `(.L_x_41) ;  /* 0x0000010000017945 */ /* 0x000fe60003800000 */
[----:B------:R-:W-:Y:S01]  /*2b80*/  IMAD R4, R32, UR6, RZ ;  /* 0x0000000620047c24 */ /* 0x000fe2000f8e02ff */
[----:B------:R-:W-:-:S03]  /*2b90*/  IADD3 R24, P0, R33, R24, RZ ;  /* 0x0000001821187210 */ /* 0x000fc60007f1e0ff */
[----:B------:R-:W-:Y:S01]  /*2ba0*/  IMAD R5, R5, UR7, R4 ;  /* 0x0000000705057c24 */ /* 0x000fe2000f8e0204 */
[----:B------:R-:W-:Y:S02]  /*2bb0*/  ULDC.64 UR6, c[0x0][0x5b0] ;  /* 0x00016c0000067ab9 */ /* 0x000fe40000000a00 */
[----:B------:R-:W-:Y:S02]  /*2bc0*/  IMAD R27, R29, UR6, RZ ;  /* 0x000000061d1b7c24 */ /* 0x000fe4000f8e02ff */
[----:B------:R-:W-:Y:S02]  /*2bd0*/  IADD3.X R25, R30, R25, R5, P0, !PT ;  /* 0x000000191e197210 */ /* 0x000fe400007fe405 */
[----:B------:R-:W-:Y:S01]  /*2be0*/  ISETP.GE.AND P0, PT, R26, 0x1, PT ;  /* 0x000000011a00780c */ /* 0x000fe20003f06270 */
[C---:B------:R-:W-:Y:S02]  /*2bf0*/  IMAD R27, R28.reuse, UR7, R27 ;  /* 0x000000071c1b7c24 */ /* 0x040fe4000f8e021b */
[----:B------:R-:W-:Y:S01]  /*2c00*/  IMAD.WIDE.U32 R4, R28, UR6, R24 ;  /* 0x000000061c047c25 */ /* 0x000fe2000f8e0018 */
[----:B------:R-:W-:-:S02]  /*2c10*/  ISETP.LT.OR P3, PT, R6, 0x1, !P0 ;  /* 0x000000010600780c */ /* 0x000fc40004761670 */
[----:B------:R-:W-:-:S04]  /*2c20*/  IADD3 R4, P1, R4, UR8, RZ ;  /* 0x0000000804047c10 */ /* 0x000fc8000ff3e0ff */
[--C-:B------:R-:W-:Y:S02]  /*2c30*/  IADD3.X R5, R5, UR9, R27.reuse, P1, !PT ;  /* 0x0000000905057c10 */ /* 0x100fe40008ffe41b */
[----:B------:R-:W-:-:S05]  /*2c40*/  PRMT R27, RZ, 0x7610, R27 ;  /* 0x00007610ff1b7816 */ /* 0x000fca000000001b */
[----:B------:R-:W-:Y:S05]  /*2c50*/  @P3 BRA `(.L_x_42) ;  /* 0x0000000000043947 */ /* 0x000fea0003800000 */
[----:B------:R0:W5:Y:S02]  /*2c60*/  LDG.E.U8 R27, desc[UR20][R4.64] ;  /* 0x00000014041b7981 */ /* 0x000164000c1e1100 */
.L_x_42:
[----:B------:R-:W-:Y:S05]  /*2c70*/  BSYNC B1 ;  /* 0x0000000000017941 */ /* 0x000fea0003800000 */
.L_x_41:
[----:B-----5:R-:W-:Y:S01]  /*2c80*/  LOP3.LUT R27, R27, 0xff, RZ, 0xc0, !PT ;  /* 0x000000ff1b1b7812 */ /* 0x020fe200078ec0ff */
[----:B------:R-:W-:Y:S01]  /*2c90*/  BSSY B1, `(.L_x_43) ;  /* 0x000000c000017945 */ /* 0x000fe20003800000 */
[----:B------:R-:W-:Y:S02]  /*2ca0*/  ISETP.GE.AND P1, PT, R26, 0x2, PT ;  /* 0x000000021a00780c */ /* 0x000fe40003f26270 */
[----:B------:R-:W-:Y:S02]  /*2cb0*/  F2FP.F16.E4M3.UNPACK_B R27, R27 ;  /* 0x0000001bff1b723e */ /* 0x000fe400020006ff */
[----:B------:R-:W-:-:S03]  /*2cc0*/  ISETP.LT.OR P2, PT, R6, 0x1, !P1 ;  /* 0x000000010600780c */ /* 0x000fc60004f41670 */
[----:B------:R-:W-:Y:S01]  /*2cd0*/  HADD2.F32 R30, -RZ, R27.H0_H0 ;  /* 0x2000001bff1e7230 */ /* 0x000fe20000004100 */
[----:B------:R-:W-:-:S04]  /*2ce0*/  PRMT R27, RZ, 0x7610, R27 ;  /* 0x00007610ff1b7816 */ /* 0x000fc8000000001b */
[----:B------:R-:W-:-:S04]  /*2cf0*/  FMUL R30, R30, R15 ;  /* 0x0000000f1e1e7220 */ /* 0x000fc80000400000 */
[----:B--2---:R-:W-:-:S05]  /*2d00*/  FFMA R30, R85, R14, R30 ;  /* 0x0000000e551e7223 */ /* 0x004fca000000001e */
[----:B------:R-:W-:-:S05]  /*2d10*/  F2FP.SATFINITE.E4M3.F32.PACK_AB_MERGE_C R31, RZ, R30, RZ ;  /* 0x0000001eff1f723e */ /* 0x000fca00048070ff */
[----:B------:R1:W-:Y:S01]  /*2d20*/  @!P3 STG.E.U8 desc[UR20][R16.64], R31 ;  /* 0x0000001f1000b986 */ /* 0x0003e2000c101114 */
[----:B------:R-:W-:Y:S05]  /*2d30*/  @P2 BRA `(.L_x_44) ;  /* 0x0000000000042947 */ /* 0x000fea0003800000 */
[----:B------:R2:W5:Y:S02]  /*2d40*/  LDG.E.U8 R27, desc[UR20][R4.64+0x1] ;  /* 0x00000114041b7981 */ /* 0x000564000c1e1100 */
.L_x_44:
[----:B------:R-:W-:Y:S05]  /*2d50*/  BSYNC B1 ;  /* 0x0000000000017941 */ /* 0x000fea0003800000 */
.L_x_43:
[----:B-----5:R-:W-:Y:S01]  /*2d60*/  LOP3.LUT R27, R27, 0xff, RZ, 0xc0, !PT ;  /* 0x000000ff1b1b7812 */ /* 0x020fe200078ec0ff */
[----:B------:R-:W-:Y:S01]  /*2d70*/  BSSY B1, `(.L_x_45) ;  /* 0x0000012000017945 */ /* 0x000fe20003800000 */
[----:B-1----:R-:W-:Y:S02]  /*2d80*/  IADD3 R31, P3, R28, 0x8, RZ ;  /* 0x000000081c1f7810 */ /* 0x002fe40007f7e0ff */
[----:B------:R-:W-:Y:S02]  /*2d90*/  F2FP.F16.E4M3.UNPACK_B R27, R27 ;  /* 0x0000001bff1b723e */ /* 0x000fe400020006ff */
[----:B------:R-:W-:Y:S01]  /*2da0*/  ISETP.LT.OR P0, PT, R6, 0x9, !P0 ;  /* 0x000000090600780c */ /* 0x000fe20004701670 */
[----:B------:R-:W-:Y:S02]  /*2db0*/  IMAD.X R29, RZ, RZ, R29, P3 ;  /* 0x000000ffff1d7224 */ /* 0x000fe400018e061d */
[----:B------:R-:W-:Y:S02]  /*2dc0*/  HADD2.F32 R28, -RZ, R27.H0_H0 ;  /* 0x2000001bff1c7230 */ /* 0x000fe40000004100 */
[----:B------:R-:W-:-:S04]  /*2dd0*/  IMAD.WIDE.U32 R24, R31, UR6, R24 ;  /* 0x000000061f187c25 */ /* 0x000fc8000f8e0018 */
[----:B------:R-:W-:Y:S01]  /*2de0*/  FMUL R27, R28, R15 ;  /* 0x0000000f1c1b7220 */ /* 0x000fe20000400000 */
[----:B------:R-:W-:Y:S01]  /*2df0*/  IMAD R28, R29, UR6, RZ ;  /* 0x000000061d1c7c24 */ /* 0x000fe2000f8e02ff */
[----:B------:R-:W-:Y:S02]  /*2e00*/  IADD3 R24, P3, R24, UR8, RZ ;  /* 0x0000000818187c10 */ /* 0x000fe4000ff7e0ff */
[----:B------:R-:W-:Y:S01]  /*2e10*/  FFMA R27, R84, R14, R27 ;  /* 0x0000000e541b7223 */ /* 0x000fe2000000001b */
[----:B------:R-:W-:-:S04]  /*2e20*/  IMAD R31, R31, UR7, R28 ;  /* 0x000000071f1f7c24 */ /* 0x000fc8000f8e021c */
[----:B------:R-:W-:Y:S02]  /*2e30*/  F2FP.SATFINITE.E4M3.F32.PACK_AB_MERGE_C R29, RZ, R27, RZ ;  /* 0x0000001bff1d723e */ /* 0x000fe400048070ff */
[----:B------:R-:W-:Y:S02]  /*2e40*/  IADD3.X R25, R25, UR9, R31, P3, !PT ;  /* 0x0000000919197c10 */ /* 0x000fe40009ffe41f */
[----:B------:R-:W-:Y:S01]  /*2e50*/  PRMT R27, RZ, 0x7610, R27 ;  /* 0x00007610ff1b7816 */ /* 0x000fe2000000001b */
[----:B------:R1:W-:Y:S01]  /*2e60*/  @!P2 STG.E.U8 desc[UR20][R16.64+0x1], R29 ;  /* 0x0000011d1000a986 */ /* 0x0003e2000c101114 */
[----:B------:R-:W-:Y:S05]  /*2e70*/  @P0 BRA `(.L_x_46) ;  /* 0x0000000000040947 */ /* 0x000fea0003800000 */
[----:B------:R3:W5:Y:S02]  /*2e80*/  LDG.E.U8 R27, desc[UR20][R24.64] ;  /* 0x00000014181b7981 */ /* 0x000764000c1e1100 */
.L_x_46:
[----:B------:R-:W-:Y:S05]  /*2e90*/  BSYNC B1 ;  /* 0x0000000000017941 */ /* 0x000fea0003800000 */
.L_x_45:
[----:B-----5:R-:W-:Y:S01]  /*2ea0*/  LOP3.LUT R27, R27, 0xff, RZ, 0xc0, !PT ;  /* 0x000000ff1b1b7812 */ /* 0x020fe200078ec0ff */
[----:B------:R-:W-:Y:S01]  /*2eb0*/  BSSY B1, `(.L_x_47) ;  /* 0x000000b000017945 */ /* 0x000fe20003800000 */
[----:B------:R-:W-:Y:S02]  /*2ec0*/  ISETP.LT.OR P1, PT, R6, 0x9, !P1 ;  /* 0x000000090600780c */ /* 0x000fe40004f21670 */
[----:B------:R-:W-:-:S05]  /*2ed0*/  F2FP.F16.E4M3.UNPACK_B R27, R27 ;  /* 0x0000001bff1b723e */ /* 0x000fca00020006ff */
[----:B------:R-:W-:Y:S01]  /*2ee0*/  HADD2.F32 R28, -RZ, R27.H0_H0 ;  /* 0x2000001bff1c7230 */ /* 0x000fe20000004100 */
[----:B------:R-:W-:-:S04]  /*2ef0*/  PRMT R27, RZ, 0x7610, R27 ;  /* 0x00007610ff1b7816 */ /* 0x000fc8000000001b */
[----:B------:R-:W-:-:S04]  /*2f00*/  FMUL R28, R28, R15 ;  /* 0x0000000f1c1c7220 */ /* 0x000fc80000400000 */
[----:B------:R-:W-:-:S05]  /*2f10*/  FFMA R28, R83, R14, R28 ;  /* 0x0000000e531c7223 */ /* 0x000fca000000001c */
[----:B-1----:R-:W-:-:S05]  /*2f20*/  F2FP.SATFINITE.E4M3.F32.PACK_AB_MERGE_C R29, RZ, R28, RZ ;  /* 0x0000001cff1d723e */ /* 0x002fca00048070ff */
[----:B------:R1:W-:Y:S01]  /*2f30*/  @!P0 STG.E.U8 desc[UR20][R18.64], R29 ;  /* 0x0000001d12008986 */ /* 0x0003e2000c101114 */
[----:B------:R-:W-:Y:S05]  /*2f40*/  @P1 BRA `(.L_x_48) ;  /* 0x0000000000041947 */ /* 0x000fea0003800000 */
[----:B------:R4:W5:Y:S02]  /*2f50*/  LDG.E.U8 R27, desc[UR20][R24.64+0x1] ;  /* 0x00000114181b7981 */ /* 0x000964000c1e1100 */
.L_x_48:
[----:B------:R-:W-:Y:S05]  /*2f60*/  BSYNC B1 ;  /* 0x0000000000017941 */ /* 0x000fea0003800000 */
.L_x_47:
[----:B-----5:R-:W-:Y:S01]  /*2f70*/  LOP3.LUT R27, R27, 0xff, RZ, 0xc0, !PT ;  /* 0x000000ff1b1b7812 */ /* 0x020fe200078ec0ff */
[----:B------:R-:W-:Y:S01]  /*2f80*/  BSSY B1, `(.L_x_49) ;  /* 0x000000c000017945 */ /* 0x000fe20003800000 */
[----:B------:R-:W-:Y:S02]  /*2f90*/  ISETP.GE.AND P0, PT, R26, 0x9, PT ;  /* 0x000000091a00780c */ /* 0x000fe40003f06270 */
[----:B------:R-:W-:Y:S02]  /*2fa0*/  F2FP.F16.E4M3.UNPACK_B R27, R27 ;  /* 0x0000001bff1b723e */ /* 0x000fe400020006ff */
[----:B------:R-:W-:-:S03]  /*2fb0*/  ISETP.LT.OR P2, PT, R6, 0x1, !P0 ;  /* 0x000000010600780c */ /* 0x000fc60004741670 */
[----:B------:R-:W-:-:S05]  /*2fc0*/  HADD2.F32 R28, -RZ, R27.H0_H0 ;  /* 0x2000001bff1c7230 */ /* 0x000fca0000004100 */
[----:B------:R-:W-:-:S04]  /*2fd0*/  FMUL R27, R28, R15 ;  /* 0x0000000f1c1b7220 */ /* 0x000fc80000400000 */
[----:B------:R-:W-:-:S05]  /*2fe0*/  FFMA R27, R82, R14, R27 ;  /* 0x0000000e521b7223 */ /* 0x000fca000000001b */
[----:B-1----:R-:W-:Y:S02]  /*2ff0*/  F2FP.SATFINITE.E4M3.F32.PACK_AB_MERGE_C R29, RZ, R27, RZ ;  /* 0x0000001bff1d723e */ /* 0x002fe400048070ff */
[----:B------:R-:W-:-:S03]  /*3000*/  PRMT R27, RZ, 0x7610, R27 ;  /* 0x00007610ff1b7816 */ /* 0x000fc6000000001b */
[----:B------:R1:W-:Y:S01]  /*3010*/  @!P1 STG.E.U8 desc[UR20][R18.64+0x1], R29 ;  /* 0x0000011d12009986 */ /* 0x0003e2000c101114 */
[----:B------:R-:W-:Y:S05]  /*3020*/  @P2 BRA `(.L_x_50) ;  /* 0x0000000000042947 */ /* 0x000fea0003800000 */
[----:B------:R0:W5:Y:S02]  /*3030*/  LDG.E.U8 R27, desc[UR20][R4.64+0x8] ;  /* 0x00000814041b7981 */ /* 0x000164000c1e1100 */
.L_x_50:
[----:B------:R-:W-:Y:S05]  /*3040*/  BSYNC B1 ;  /* 0x0000000000017941 */ /* 0x000fea0003800000 */
.L_x_49:
        /* <DEDUP_REMOVED lines=13> */
.L_x_52:
[----:B------:R-:W-:Y:S05]  /*3120*/  BSYNC B1 ;  /* 0x0000000000017941 */ /* 0x000fea0003800000 */
.L_x_51:
[----:B-----5:R-:W-:Y:S01]  /*3130*/  LOP3.LUT R27, R27, 0xff, RZ, 0xc0, !PT ;  /* 0x000000ff1b1b7812 */ /* 0x020fe200078ec0ff */
[----:B------:R-:W-:Y:S01]  /*3140*/  BSSY B1, `(.L_x_53) ;  /* 0x000000b000017945 */ /* 0x000fe20003800000 */
[----:B------:R-:W-:Y:S02]  /*3150*/  ISETP.LT.OR P0, PT, R6, 0x9, !P0 ;  /* 0x000000090600780c */ /* 0x000fe40004701670 */
[----:B------:R-:W-:-:S05]  /*3160*/  F2FP.F16.E4M3.UNPACK_B R27, R27 ;  /* 0x0000001bff1b723e */ /* 0x000fca00020006ff */
        /* <DEDUP_REMOVED lines=8> */
.L_x_54:
[----:B------:R-:W-:Y:S05]  /*31f0*/  BSYNC B1 ;  /* 0x0000000000017941 */ /* 0x000fea0003800000 */
.L_x_53:
        /* <DEDUP_REMOVED lines=12> */
.L_x_56:
[----:B------:R-:W-:Y:S05]  /*32c0*/  BSYNC B1 ;  /* 0x0000000000017941 */ /* 0x000fea0003800000 */
.L_x_55:
        /* <DEDUP_REMOVED lines=13> */
.L_x_58:
[----:B------:R-:W-:Y:S05]  /*33a0*/  BSYNC B1 ;  /* 0x0000000000017941 */ /* 0x000fea0003800000 */
.L_x_57:
        /* <DEDUP_REMOVED lines=13> */
.L_x_60:
[----:B------:R-:W-:Y:S05]  /*3480*/  BSYNC B1 ;  /* 0x0000000000017941 */ /* 0x000fea0003800000 */
.L_x_59:
        /* <DEDUP_REMOVED lines=12> */
.L_x_62:
[----:B------:R-:W-:Y:S05]  /*3550*/  BSYNC B1 ;  /* 0x0000000000017941 */ /* 0x000fea0003800000 */
.L_x_61:
        /* <DEDUP_REMOVED lines=12> */
.L_x_64:
[----:B------:R-:W-:Y:S05]  /*3620*/  BSYNC B1 ;  /* 0x0000000000017941 */ /* 0x000fea0003800000 */
.L_x_63:
        /* <DEDUP_REMOVED lines=13> */
.L_x_66:
[----:B------:R-:W-:Y:S05]  /*3700*/  BSYNC B1 ;  /* 0x0000000000017941 */ /* 0x000fea0003800000 */
.L_x_65:
        /* <DEDUP_REMOVED lines=13> */
.L_x_68:
[----:B------:R-:W-:Y:S05]  /*37e0*/  BSYNC B1 ;  /* 0x0000000000017941 */ /* 0x000fea0003800000 */
.L_x_67:
        /* <DEDUP_REMOVED lines=12> */
.L_x_70:
[----:B------:R-:W-:Y:S05]  /*38b0*/  BSYNC B1 ;  /* 0x0000000000017941 */ /* 0x000fea0003800000 */
.L_x_69:
        /* <DEDUP_REMOVED lines=12> */
.L_x_72:
[----:B------:R-:W-:Y:S05]  /*3980*/  BSYNC B1 ;  /* 0x0000000000017941 */ /* 0x000fea0003800000 */
.L_x_71:
        /* <DEDUP_REMOVED lines=13> */
.L_x_74:
[----:B------:R-:W-:Y:S05]  /*3a60*/  BSYNC B1 ;  /* 0x0000000000017941 */ /* 0x000fea0003800000 */
.L_x_73:
        /* <DEDUP_REMOVED lines=13> */
.L_x_76:
[----:B------:R-:W-:Y:S05]  /*3b40*/  BSYNC B1 ;  /* 0x0000000000017941 */ /* 0x000fea0003800000 */
.L_x_75:
        /* <DEDUP_REMOVED lines=12> */
.L_x_78:
[----:B------:R-:W-:Y:S05]  /*3c10*/  BSYNC B1 ;  /* 0x0000000000017941 */ /* 0x000fea0003800000 */
.L_x_77:
        /* <DEDUP_REMOVED lines=12> */
.L_x_80:
[----:B------:R-:W-:Y:S05]  /*3ce0*/  BSYNC B1 ;  /* 0x0000000000017941 */ /* 0x000fea0003800000 */
.L_x_79:
        /* <DEDUP_REMOVED lines=13> */
.L_x_82:
[----:B------:R-:W-:Y:S05]  /*3dc0*/  BSYNC B1 ;  /* 0x0000000000017941 */ /* 0x000fea0003800000 */
.L_x_81:
        /* <DEDUP_REMOVED lines=13> */
.L_x_84:
[----:B------:R-:W-:Y:S05]  /*3ea0*/  BSYNC B1 ;  /* 0x0000000000017941 */ /* 0x000fea0003800000 */
.L_x_83:
        /* <DEDUP_REMOVED lines=12> */
.L_x_86:
[----:B------:R-:W-:Y:S05]  /*3f70*/  BSYNC B1 ;  /* 0x0000000000017941 */ /* 0x000fea0003800000 */
.L_x_85:
        /* <DEDUP_REMOVED lines=12> */
.L_x_88:
[----:B------:R-:W-:Y:S05]  /*4040*/  BSYNC B1 ;  /* 0x0000000000017941 */ /* 0x000fea0003800000 */
.L_x_87:
        /* <DEDUP_REMOVED lines=13> */
.L_x_90:
[----:B------:R-:W-:Y:S05]  /*4120*/  BSYNC B1 ;  /* 0x0000000000017941 */ /* 0x000fea0003800000 */
.L_x_89:
        /* <DEDUP_REMOVED lines=13> */
.L_x_92:
[----:B------:R-:W-:Y:S05]  /*4200*/  BSYNC B1 ;  /* 0x0000000000017941 */ /* 0x000fea0003800000 */
.L_x_91:
        /* <DEDUP_REMOVED lines=12> */
.L_x_94:
[----:B------:R-:W-:Y:S05]  /*42d0*/  BSYNC B1 ;  /* 0x0000000000017941 */ /* 0x000fea0003800000 */
.L_x_93:
        /* <DEDUP_REMOVED lines=12> */
.L_x_96:
[----:B------:R-:W-:Y:S05]  /*43a0*/  BSYNC B1 ;  /* 0x0000000000017941 */ /* 0x000fea0003800000 */
.L_x_95:
        /* <DEDUP_REMOVED lines=13> */
.L_x_98:
[----:B------:R-:W-:Y:S05]  /*4480*/  BSYNC B1 ;  /* 0x0000000000017941 */ /* 0x000fea0003800000 */
.L_x_97:
[----:B-----5:R-:W-:Y:S01]  /*4490*/  LOP3.LUT R27, R27, 0xff, RZ, 0xc0, !PT ;  /* 0x000000ff1b1b7812 */ /* 0x020fe200078ec0ff */
[----:B------:R-:W-:Y:S01]  /*44a0*/  BSSY B1, `(.L_x_99) ;  /* 0x000000c000017945 */ /* 0x000fe20003800000 */
[----:B------:R-:W-:Y:S02]  /*44b0*/  ISETP.GE.AND P1, PT, R26, 0x3a, PT ;  /* 0x0000003a1a00780c */ /* 0x000fe40003f26270 */
[----:B------:R-:W-:Y:S02]  /*44c0*/  F2FP.F16.E4M3.UNPACK_B R27, R27 ;  /* 0x0000001bff1b723e */ /* 0x000fe400020006ff */
[----:B------:R-:W-:Y:S02]  /*44d0*/  ISETP.LT.OR P3, PT, R6, 0x1, !P1 ;  /* 0x000000010600780c */ /* 0x000fe40004f61670 */
[----:B------:R-:W-:Y:S01]  /*44e0*/  PRMT R26, RZ, 0x7610, R26 ;  /* 0x00007610ff1a7816 */ /* 0x000fe2000000001a */
[----:B------:R-:W-:-:S05]  /*44f0*/  HADD2.F32 R28, -RZ, R27.H0_H0 ;  /* 0x2000001bff1c7230 */ /* 0x000fca0000004100 */
[----:B------:R-:W-:-:S04]  /*4500*/  FMUL R28, R28, R15 ;  /* 0x0000000f1c1c7220 */ /* 0x000fc80000400000 */
[----:B------:R-:W-:-:S05]  /*4510*/  FFMA R28, R57, R14, R28 ;  /* 0x0000000e391c7223 */ /* 0x000fca000000001c */
[----:B------:R-:W-:-:S05]  /*4520*/  F2FP.SATFINITE.E4M3.F32.PACK_AB_MERGE_C R27, RZ, R28, RZ ;  /* 0x0000001cff1b723e */ /* 0x000fca00048070ff */
[----:B------:R0:W-:Y:S01]  /*4530*/  @!P2 STG.E.U8 desc[UR20][R16.64+0x38], R27 ;  /* 0x0000381b1000a986 */ /* 0x0001e2000c101114 */
[----:B------:R-:W-:Y:S05]  /*4540*/  @P3 BRA `(.L_x_100) ;  /* 0x0000000000043947 */ /* 0x000fea0003800000 */
[----:B------:R0:W5:Y:S02]  /*4550*/  LDG.E.U8 R26, desc[UR20][R4.64+0x39] ;  /* 0x00003914041a7981 */ /* 0x000164000c1e1100 */
.L_x_100:
[----:B------:R-:W-:Y:S05]  /*4560*/  BSYNC B1 ;  /* 0x0000000000017941 */ /* 0x000fea0003800000 */
.L_x_99:
[----:B-----5:R-:W-:Y:S01]  /*4570*/  LOP3.LUT R26, R26, 0xff, RZ, 0xc0, !PT ;  /* 0x000000ff1a1a7812 */ /* 0x020fe200078ec0ff */
[----:B------:R-:W-:Y:S01]  /*4580*/  BSSY B1, `(.L_x_101) ;  /* 0x000000b000017945 */ /* 0x000fe20003800000 */
[----:B------:R-:W-:Y:S02]  /*4590*/  ISETP.LT.OR P0, PT, R6, 0x9, !P0 ;  /* 0x000000090600780c */ /* 0x000fe40004701670 */
[----:B------:R-:W-:Y:S02]  /*45a0*/  F2FP.F16.E4M3.UNPACK_B R26, R26 ;  /* 0x0000001aff1a723e */ /* 0x000fe400020006ff */
[----:B0-2---:R-:W-:-:S03]  /*45b0*/  PRMT R4, RZ, 0x7610, R4 ;  /* 0x00007610ff047816 */ /* 0x005fc60000000004 */
[----:B------:R-:W-:-:S05]  /*45c0*/  HADD2.F32 R26, -RZ, R26.H0_H0 ;  /* 0x2000001aff1a7230 */ /* 0x000fca0000004100 */
[----:B------:R-:W-:-:S04]  /*45d0*/  FMUL R5, R26, R15 ;  /* 0x0000000f1a057220 */ /* 0x000fc80000400000 */
[----:B------:R-:W-:-:S05]  /*45e0*/  FFMA R5, R56, R14, R5 ;  /* 0x0000000e38057223 */ /* 0x000fca0000000005 */
[----:B------:R-:W-:-:S05]  /*45f0*/  F2FP.SATFINITE.E4M3.F32.PACK_AB_MERGE_C R5, RZ, R5, RZ ;  /* 0x00000005ff05723e */ /* 0x000fca00048070ff */
[----:B------:R0:W-:Y:S01]  /*4600*/  @!P3 STG.E.U8 desc[UR20][R16.64+0x39], R5 ;  /* 0x000039051000b986 */ /* 0x0001e2000c101114 */
[----:B------:R-:W-:Y:S05]  /*4610*/  @P0 BRA `(.L_x_102) ;  /* 0x0000000000040947 */ /* 0x000fea0003800000 */
[----:B------:R2:W5:Y:S02]  /*4620*/  LDG.E.U8 R4, desc[UR20][R24.64+0x38] ;  /* 0x0000381418047981 */ /* 0x000564000c1e1100 */
.L_x_102:
[----:B------:R-:W-:Y:S05]  /*4630*/  BSYNC B1 ;  /* 0x0000000000017941 */ /* 0x000fea0003800000 */
.L_x_101:
[----:B-----5:R-:W-:Y:S01]  /*4640*/  LOP3.LUT R4, R4, 0xff, RZ, 0xc0, !PT ;  /* 0x000000ff04047812 */ /* 0x020fe200078ec0ff */
[----:B------:R-:W-:Y:S01]  /*4650*/  BSSY B1, `(.L_x_103) ;  /* 0x000000b000017945 */ /* 0x000fe20003800000 */
[----:B------:R-:W-:Y:S02]  /*4660*/  ISETP.LT.OR P1, PT, R6, 0x9, !P1 ;  /* 0x000000090600780c */ /* 0x000fe40004f21670 */
[----:B------:R-:W-:-:S05]  /*4670*/  F2FP.F16.E4M3.UNPACK_B R4, R4 ;  /* 0x00000004ff04723e */ /* 0x000fca00020006ff */
[----:B------:R-:W-:-:S05]  /*4680*/  HADD2.F32 R4, -RZ, R4.H0_H0 ;  /* 0x20000004ff047230 */ /* 0x000fca0000004100 */
[----:B------:R-:W-:-:S04]  /*4690*/  FMUL R4, R4, R15 ;  /* 0x0000000f04047220 */ /* 0x000fc80000400000 */
[----:B------:R-:W-:-:S05]  /*46a0*/  FFMA R4, R23, R14, R4 ;  /* 0x0000000e17047223 */ /* 0x000fca0000000004 */
[----:B0-----:R-:W-:Y:S02]  /*46b0*/  F2FP.SATFINITE.E4M3.F32.PACK_AB_MERGE_C R5, RZ, R4, RZ ;  /* 0x00000004ff05723e */ /* 0x001fe400048070ff */
[----:B------:R-:W-:-:S03]  /*46c0*/  PRMT R4, RZ, 0x7610, R4 ;  /* 0x00007610ff047816 */ /* 0x000fc60000000004 */
[----:B------:R0:W-:Y:S01]  /*46d0*/  @!P0 STG.E.U8 desc[UR20][R18.64+0x38], R5 ;  /* 0x0000380512008986 */ /* 0x0001e2000c101114 */
[----:B------:R-:W-:Y:S05]  /*46e0*/  @P1 BRA `(.L_x_104) ;  /* 0x0000000000041947 */ /* 0x000fea0003800000 */
[----:B------:R0:W5:Y:S02]  /*46f0*/  LDG.E.U8 R4, desc[UR20][R24.64+0x39] ;  /* 0x0000391418047981 */ /* 0x000164000c1e1100 */
.L_x_104:
[----:B------:R-:W-:Y:S05]  /*4700*/  BSYNC B1 ;  /* 0x0000000000017941 */ /* 0x000fea0003800000 */
.L_x_103:
[----:B------:R-:W-:Y:S05]  /*4710*/  @P1 BRA `(.L_x_105) ;  /* 0x0000000800601947 */ /* 0x000fea0003800000 */
[----:B-----5:R-:W-:-:S04]  /*4720*/  LOP3.LUT R4, R4, 0xff, RZ, 0xc0, !PT ;  /* 0x000000ff04047812 */ /* 0x020fc800078ec0ff */
[----:B------:R-:W-:-:S05]  /*4730*/  F2FP.F16.E4M3.UNPACK_B R4, R4 ;  /* 0x00000004ff04723e */ /* 0x000fca00020006ff */
[----:B------:R-:W-:-:S05]  /*4740*/  HADD2.F32 R4, -RZ, R4.H0_H0 ;  /* 0x20000004ff047230 */ /* 0x000fca0000004100 */
[----:B0-----:R-:W-:-:S04]  /*4750*/  FMUL R5, R4, R15 ;  /* 0x0000000f04057220 */ /* 0x001fc80000400000 */
[----:B------:R-:W-:-:S05]  /*4760*/  FFMA R5, R22, R14, R5 ;  /* 0x0000000e16057223 */ /* 0x000fca0000000005 */
[----:B------:R-:W-:-:S05]  /*4770*/  F2FP.SATFINITE.E4M3.F32.PACK_AB_MERGE_C R5, RZ, R5, RZ ;  /* 0x00000005ff05723e */ /* 0x000fca00048070ff */
[----:B------:R0:W-:Y:S01]  /*4780*/  STG.E.U8 desc[UR20][R18.64+0x39], R5 ;  /* 0x0000390512007986 */ /* 0x0001e2000c101114 */
[----:B------:R-:W-:Y:S05]  /*4790*/  BRA `(.L_x_105) ;  /* 0x0000000800407947 */ /* 0x000fea0003800000 */
.L_x_40:
[C---:B------:R-:W-:Y:S01]  /*47a0*/  ISETP.GE.AND P3, PT, R26.reuse, 0x1, PT ;  /* 0x000000011a00780c */ /* 0x040fe20003f66270 */
[-C--:B--2---:R-:W-:Y:S01]  /*47b0*/  FMUL R85, R85, R14.reuse ;  /* 0x0000000e55557220 */ /* 0x084fe20000400000 */
[----:B------:R-:W-:Y:S01]  /*47c0*/  ISETP.GE.AND P0, PT, R26, 0x2, PT ;  /* 0x000000021a00780c */ /* 0x000fe20003f06270 */
[-C--:B------:R-:W-:Y:S01]  /*47d0*/  FMUL R84, R84, R14.reuse ;  /* 0x0000000e54547220 */ /* 0x080fe20000400000 */
[C---:B------:R-:W-:Y:S01]  /*47e0*/  ISETP.LT.OR P1, PT, R6.reuse, 0x1, !P3 ;  /* 0x000000010600780c */ /* 0x040fe20005f21670 */
[-C--:B------:R-:W-:Y:S01]  /*47f0*/  FMUL R83, R83, R14.reuse ;  /* 0x0000000e53537220 */ /* 0x080fe20000400000 */
[----:B------:R-:W-:Y:S01]  /*4800*/  ISETP.LT.OR P2, PT, R6, 0x1, !P0 ;  /* 0x000000010600780c */ /* 0x000fe20004741670 */
[-C--:B------:R-:W-:Y:S01]  /*4810*/  FMUL R82, R82, R14.reuse ;  /* 0x0000000e52527220 */ /* 0x080fe20000400000 */
[----:B------:R-:W-:Y:S01]  /*4820*/  ISETP.LT.OR P3, PT, R6, 0x9, !P3 ;  /* 0x000000090600780c */ /* 0x000fe20005f61670 */
[-C--:B------:R-:W-:Y:S01]  /*4830*/  FMUL R81, R81, R14.reuse ;  /* 0x0000000e51517220 */ /* 0x080fe20000400000 */
[----:B------:R-:W-:Y:S01]  /*4840*/  F2FP.SATFINITE.E4M3.F32.PACK_AB_MERGE_C R85, RZ, R85, RZ ;  /* 0x00000055ff55723e */ /* 0x000fe200048070ff */
[----:B------:R-:W-:Y:S01]  /*4850*/  FMUL R80, R80, R14 ;  /* 0x0000000e50507220 */ /* 0x000fe20000400000 */
[----:B------:R-:W-:Y:S01]  /*4860*/  F2FP.SATFINITE.E4M3.F32.PACK_AB_MERGE_C R5, RZ, R84, RZ ;  /* 0x00000054ff05723e */ /* 0x000fe200048070ff */
[-C--:B------:R-:W-:Y:S01]  /*4870*/  FMUL R79, R79, R14.reuse ;  /* 0x0000000e4f4f7220 */ /* 0x080fe20000400000 */
[----:B------:R-:W-:Y:S01]  /*4880*/  F2FP.SATFINITE.E4M3.F32.PACK_AB_MERGE_C R83, RZ, R83, RZ ;  /* 0x00000053ff53723e */ /* 0x000fe200048070ff */
[-C--:B------:R-:W-:Y:S01]  /*4890*/  FMUL R78, R78, R14.reuse ;  /* 0x0000000e4e4e7220 */ /* 0x080fe20000400000 */
[----:B------:R-:W-:Y:S01]  /*48a0*/  ISETP.LT.OR P0, PT, R6, 0x9, !P0 ;  /* 0x000000090600780c */ /* 0x000fe20004701670 */
[----:B------:R-:W-:Y:S01]  /*48b0*/  @!P1 STG.E.U8 desc[UR20][R16.64], R85 ;  /* 0x0000005510009986 */ /* 0x000fe2000c101114 */
[C---:B------:R-:W-:Y:S01]  /*48c0*/  ISETP.GE.AND P1, PT, R26.reuse, 0x9, PT ;  /* 0x000000091a00780c */ /* 0x040fe20003f26270 */
[-C--:B------:R-:W-:Y:S01]  /*48d0*/  FMUL R77, R77, R14.reuse ;  /* 0x0000000e4d4d7220 */ /* 0x080fe20000400000 */
[----:B------:R-:W-:Y:S01]  /*48e0*/  F2FP.SATFINITE.E4M3.F32.PACK_AB_MERGE_C R81, RZ, R81, RZ ;  /* 0x00000051ff51723e */ /* 0x000fe200048070ff */
[----:B------:R0:W-:Y:S01]  /*48f0*/  @!P2 STG.E.U8 desc[UR20][R16.64+0x1], R5 ;  /* 0x000001051000a986 */ /* 0x0001e2000c101114 */
[----:B------:R-:W-:Y:S01]  /*4900*/  ISETP.GE.AND P2, PT, R26, 0xa, PT ;  /* 0x0000000a1a00780c */ /* 0x000fe20003f46270 */
[----:B------:R-:W-:Y:S01]  /*4910*/  FMUL R76, R76, R14 ;  /* 0x0000000e4c4c7220 */ /* 0x000fe20000400000 */
[----:B------:R-:W-:Y:S01]  /*4920*/  F2FP.SATFINITE.E4M3.F32.PACK_AB_MERGE_C R25, RZ, R80, RZ ;  /* 0x00000050ff19723e */ /* 0x000fe200048070ff */
[----:B------:R-:W-:Y:S01]  /*4930*/  @!P3 STG.E.U8 desc[UR20][R18.64], R83 ;  /* 0x000000531200b986 */ /* 0x000fe2000c101114 */
[----:B------:R-:W-:Y:S01]  /*4940*/  ISETP.LT.OR P3, PT, R6, 0x1, !P1 ;  /* 0x000000010600780c */ /* 0x000fe20004f61670 */
[-C--:B------:R-:W-:Y:S01]  /*4950*/  FMUL R74, R74, R14.reuse ;  /* 0x0000000e4a4a7220 */ /* 0x080fe20000400000 */
[C---:B------:R-:W-:Y:S01]  /*4960*/  ISETP.LT.OR P5, PT, R6.reuse, 0x1, !P2 ;  /* 0x000000010600780c */ /* 0x040fe200057a1670 */
[-C--:B------:R-:W-:Y:S01]  /*4970*/  FMUL R75, R75, R14.reuse ;  /* 0x0000000e4b4b7220 */ /* 0x080fe20000400000 */
[----:B------:R-:W-:Y:S01]  /*4980*/  ISETP.LT.OR P1, PT, R6, 0x9, !P1 ;  /* 0x000000090600780c */ /* 0x000fe20004f21670 */
[-C--:B------:R-:W-:Y:S01]  /*4990*/  FMUL R73, R73, R14.reuse ;  /* 0x0000000e49497220 */ /* 0x080fe20000400000 */
[----:B------:R-:W-:Y:S01]  /*49a0*/  F2FP.SATFINITE.E4M3.F32.PACK_AB_MERGE_C R79, RZ, R79, RZ ;  /* 0x0000004fff4f723e */ /* 0x000fe200048070ff */
[----:B------:R-:W-:Y:S01]  /*49b0*/  FMUL R72, R72, R14 ;  /* 0x0000000e48487220 */ /* 0x000fe20000400000 */
[----:B0-----:R-:W-:Y:S01]  /*49c0*/  F2FP.SATFINITE.E4M3.F32.PACK_AB_MERGE_C R5, RZ, R82, RZ ;  /* 0x00000052ff05723e */ /* 0x001fe200048070ff */
[-C--:B------:R-:W-:Y:S01]  /*49d0*/  FMUL R70, R70, R14.reuse ;  /* 0x0000000e46467220 */ /* 0x080fe20000400000 */
[----:B------:R-:W-:Y:S01]  /*49e0*/  ISETP.LT.OR P2, PT, R6, 0x9, !P2 ;  /* 0x000000090600780c */ /* 0x000fe20005741670 */
[----:B------:R-:W-:Y:S01]  /*49f0*/  FMUL R71, R71, R14 ;  /* 0x0000000e47477220 */ /* 0x000fe20000400000 */
[----:B------:R-:W-:Y:S01]  /*4a00*/  F2FP.SATFINITE.E4M3.F32.PACK_AB_MERGE_C R27, RZ, R78, RZ ;  /* 0x0000004eff1b723e */ /* 0x000fe200048070ff */
[----:B------:R0:W-:Y:S01]  /*4a10*/  @!P0 STG.E.U8 desc[UR20][R18.64+0x1], R5 ;  /* 0x0000010512008986 */ /* 0x0001e2000c101114 */
[C---:B------:R-:W-:Y:S01]  /*4a20*/  ISETP.GE.AND P0, PT, R26.reuse, 0x11, PT ;  /* 0x000000111a00780c */ /* 0x040fe20003f06270 */
[-C--:B------:R-:W-:Y:S01]  /*4a30*/  FMUL R69, R69, R14.reuse ;  /* 0x0000000e45457220 */ /* 0x080fe20000400000 */
[----:B------:R-:W-:Y:S01]  /*4a40*/  F2FP.SATFINITE.E4M3.F32.PACK_AB_MERGE_C R77, RZ, R77, RZ ;  /* 0x0000004dff4d723e */ /* 0x000fe200048070ff */
[----:B------:R-:W-:Y:S01]  /*4a50*/  @!P3 STG.E.U8 desc[UR20][R16.64+0x8], R81 ;  /* 0x000008511000b986 */ /* 0x000fe2000c101114 */
[----:B------:R-:W-:Y:S01]  /*4a60*/  ISETP.GE.AND P3, PT, R26, 0x12, PT ;  /* 0x000000121a00780c */ /* 0x000fe20003f66270 */
[-C--:B------:R-:W-:Y:S01]  /*4a70*/  FMUL R68, R68, R14.reuse ;  /* 0x0000000e44447220 */ /* 0x080fe20000400000 */
[----:B------:R-:W-:Y:S01]  /*4a80*/  F2FP.SATFINITE.E4M3.F32.PACK_AB_MERGE_C R75, RZ, R75, RZ ;  /* 0x0000004bff4b723e */ /* 0x000fe200048070ff */
[----:B------:R1:W-:Y:S01]  /*4a90*/  @!P5 STG.E.U8 desc[UR20][R16.64+0x9], R25 ;  /* 0x000009191000d986 */ /* 0x0003e2000c101114 */
[C---:B------:R-:W-:Y:S01]  /*4aa0*/  ISETP.LT.OR P5, PT, R6.reuse, 0x1, !P3 ;  /* 0x000000010600780c */ /* 0x040fe20005fa1670 */
[-C--:B------:R-:W-:Y:S01]  /*4ab0*/  FMUL R67, R67, R14.reuse ;  /* 0x0000000e43437220 */ /* 0x080fe20000400000 */
[C---:B------:R-:W-:Y:S01]  /*4ac0*/  ISETP.LT.OR P3, PT, R6.reuse, 0x9, !P3 ;  /* 0x000000090600780c */ /* 0x040fe20005f61670 */
[----:B------:R-:W-:Y:S01]  /*4ad0*/  @!P1 STG.E.U8 desc[UR20][R18.64+0x8], R79 ;  /* 0x0000084f12009986 */ /* 0x000fe2000c101114 */
[----:B------:R-:W-:Y:S01]  /*4ae0*/  ISETP.LT.OR P1, PT, R6, 0x1, !P0 ;  /* 0x000000010600780c */ /* 0x000fe20004721670 */
[----:B------:R-:W-:Y:S01]  /*4af0*/  FMUL R66, R66, R14 ;  /* 0x0000000e42427220 */ /* 0x000fe20000400000 */
[----:B0-----:R-:W-:Y:S01]  /*4b00*/  F2FP.SATFINITE.E4M3.F32.PACK_AB_MERGE_C R5, RZ, R76, RZ ;  /* 0x0000004cff05723e */ /* 0x001fe200048070ff */
[----:B------:R-:W-:Y:S01]  /*4b10*/  @!P2 STG.E.U8 desc[UR20][R18.64+0x9], R27 ;  /* 0x0000091b1200a986 */ /* 0x000fe2000c101114 */
[----:B------:R-:W-:Y:S01]  /*4b20*/  ISETP.GE.AND P2, PT, R26, 0x19, PT ;  /* 0x000000191a00780c */ /* 0x000fe20003f46270 */
[-C--:B------:R-:W-:Y:S01]  /*4b30*/  FMUL R65, R65, R14.reuse ;  /* 0x0000000e41417220 */ /* 0x080fe20000400000 */
[----:B------:R-:W-:Y:S01]  /*4b40*/  ISETP.LT.OR P0, PT, R6, 0x9, !P0 ;  /* 0x000000090600780c */ /* 0x000fe20004701670 */
[----:B------:R-:W-:Y:S01]  /*4b50*/  FMUL R64, R64, R14 ;  /* 0x0000000e40407220 */ /* 0x000fe20000400000 */
[----:B------:R-:W-:Y:S01]  /*4b60*/  ISETP.LT.OR P6, PT, R6, 0x1, !P2 ;  /* 0x000000010600780c */ /* 0x000fe200057c1670 */
[----:B------:R0:W-:Y:S01]  /*4b70*/  @!P5 STG.E.U8 desc[UR20][R16.64+0x11], R5 ;  /* 0x000011051000d986 */ /* 0x0001e2000c101114 */
[----:B-1----:R-:W-:Y:S01]  /*4b80*/  F2FP.SATFINITE.E4M3.F32.PACK_AB_MERGE_C R25, RZ, R74, RZ ;  /* 0x0000004aff19723e */ /* 0x002fe200048070ff */
[-C--:B------:R-:W-:Y:S01]  /*4b90*/  FMUL R62, R62, R14.reuse ;  /* 0x0000000e3e3e7220 */ /* 0x080fe20000400000 */
[----:B------:R-:W-:Y:S01]  /*4ba0*/  F2FP.SATFINITE.E4M3.F32.PACK_AB_MERGE_C R73, RZ, R73, RZ ;  /* 0x00000049ff49723e */ /* 0x000fe200048070ff */
[----:B------:R-:W-:Y:S01]  /*4bb0*/  @!P1 STG.E.U8 desc[UR20][R16.64+0x10], R77 ;  /* 0x0000104d10009986 */ /* 0x000fe2000c101114 */
[----:B------:R-:W-:Y:S01]  /*4bc0*/  ISETP.GE.AND P1, PT, R26, 0x1a, PT ;  /* 0x0000001a1a00780c */ /* 0x000fe20003f26270 */
[-C--:B------:R-:W-:Y:S01]  /*4bd0*/  FMUL R63, R63, R14.reuse ;  /* 0x0000000e3f3f7220 */ /* 0x080fe20000400000 */
[C---:B------:R-:W-:Y:S01]  /*4be0*/  ISETP.LT.OR P2, PT, R6.reuse, 0x9, !P2 ;  /* 0x000000090600780c */ /* 0x040fe20005741670 */
[----:B------:R1:W-:Y:S01]  /*4bf0*/  @!P3 STG.E.U8 desc[UR20][R18.64+0x11], R25 ;  /* 0x000011191200b986 */ /* 0x0003e2000c101114 */
[C---:B------:R-:W-:Y:S01]  /*4c00*/  ISETP.LT.OR P5, PT, R6.reuse, 0x1, !P1 ;  /* 0x000000010600780c */ /* 0x040fe20004fa1670 */
[----:B------:R-:W-:Y:S01]  /*4c10*/  FMUL R61, R61, R14 ;  /* 0x0000000e3d3d7220 */ /* 0x000fe20000400000 */
[----:B------:R-:W-:Y:S01]  /*4c20*/  ISETP.LT.OR P3, PT, R6, 0x9, !P1 ;  /* 0x000000090600780c */ /* 0x000fe20004f61670 */
[----:B------:R-:W-:Y:S01]  /*4c30*/  @!P0 STG.E.U8 desc[UR20][R18.64+0x10], R75 ;  /* 0x0000104b12008986 */ /* 0x000fe2000c101114 */
[----:B0-----:R-:W-:Y:S01]  /*4c40*/  F2FP.SATFINITE.E4M3.F32.PACK_AB_MERGE_C R5, RZ, R72, RZ ;  /* 0x00000048ff05723e */ /* 0x001fe200048070ff */
[-C--:B------:R-:W-:Y:S01]  /*4c50*/  FMUL R60, R60, R14.reuse ;  /* 0x0000000e3c3c7220 */ /* 0x080fe20000400000 */
[C---:B------:R-:W-:Y:S01]  /*4c60*/  ISETP.GE.AND P0, PT, R26.reuse, 0x21, PT ;  /* 0x000000211a00780c */ /* 0x040fe20003f06270 */
[----:B------:R-:W-:Y:S01]  /*4c70*/  @!P6 STG.E.U8 desc[UR20][R16.64+0x18], R73 ;  /* 0x000018491000e986 */ /* 0x000fe2000c101114 */
[----:B------:R-:W-:Y:S01]  /*4c80*/  ISETP.GE.AND P1, PT, R26, 0x22, PT ;  /* 0x000000221a00780c */ /* 0x000fe20003f26270 */
[-C--:B------:R-:W-:Y:S01]  /*4c90*/  FMUL R59, R59, R14.reuse ;  /* 0x0000000e3b3b7220 */ /* 0x080fe20000400000 */
[----:B------:R-:W-:Y:S01]  /*4ca0*/  ISETP.LT.OR P6, PT, R6, 0x1, !P0 ;  /* 0x000000010600780c */ /* 0x000fe200047c1670 */
[----:B------:R-:W-:Y:S01]  /*4cb0*/  FMUL R58, R58, R14 ;  /* 0x0000000e3a3a7220 */ /* 0x000fe20000400000 */
[----:B-1----:R-:W-:Y:S01]  /*4cc0*/  F2FP.SATFINITE.E4M3.F32.PACK_AB_MERGE_C R25, RZ, R70, RZ ;  /* 0x00000046ff19723e */ /* 0x002fe200048070ff */
[----:B------:R0:W-:Y:S01]  /*4cd0*/  @!P5 STG.E.U8 desc[UR20][R16.64+0x19], R5 ;  /* 0x000019051000d986 */ /* 0x0001e2000c101114 */
[----:B------:R-:W-:Y:S01]  /*4ce0*/  ISETP.LT.OR P5, PT, R6, 0x1, !P1 ;  /* 0x000000010600780c */ /* 0x000fe20004fa1670 */
[-C--:B------:R-:W-:Y:S01]  /*4cf0*/  FMUL R57, R57, R14.reuse ;  /* 0x0000000e39397220 */ /* 0x080fe20000400000 */
[----:B------:R-:W-:Y:S01]  /*4d00*/  F2FP.SATFINITE.E4M3.F32.PACK_AB_MERGE_C R71, RZ, R71, RZ ;  /* 0x00000047ff47723e */ /* 0x000fe200048070ff */
[----:B------:R1:W-:Y:S01]  /*4d10*/  @!P3 STG.E.U8 desc[UR20][R18.64+0x19], R25 ;  /* 0x000019191200b986 */ /* 0x0003e2000c101114 */
[----:B------:R-:W-:Y:S01]  /*4d20*/  F2FP.SATFINITE.E4M3.F32.PACK_AB_MERGE_C R69, RZ, R69, RZ ;  /* 0x00000045ff45723e */ /* 0x000fe200048070ff */
[----:B------:R-:W-:Y:S01]  /*4d30*/  FMUL R56, R56, R14 ;  /* 0x0000000e38387220 */ /* 0x000fe20000400000 */
[----:B------:R-:W-:Y:S01]  /*4d40*/  F2FP.SATFINITE.E4M3.F32.PACK_AB_MERGE_C R27, RZ, R68, RZ ;  /* 0x00000044ff1b723e */ /* 0x000fe200048070ff */
[----:B------:R-:W-:Y:S01]  /*4d50*/  @!P2 STG.E.U8 desc[UR20][R18.64+0x18], R71 ;  /* 0x000018471200a986 */ /* 0x000fe2000c101114 */
[----:B------:R-:W-:Y:S01]  /*4d60*/  ISETP.LT.OR P3, PT, R6, 0x9, !P1 ;  /* 0x000000090600780c */ /* 0x000fe20004f61670 */
[-C--:B------:R-:W-:Y:S01]  /*4d70*/  FMUL R23, R23, R14.reuse ;  /* 0x0000000e17177220 */ /* 0x080fe20000400000 */
[----:B------:R-:W-:Y:S01]  /*4d80*/  ISETP.GE.AND P2, PT, R26, 0x29, PT ;  /* 0x000000291a00780c */ /* 0x000fe20003f46270 */
[----:B------:R-:W-:Y:S01]  /*4d90*/  @!P6 STG.E.U8 desc[UR20][R16.64+0x20], R69 ;  /* 0x000020451000e986 */ /* 0x000fe2000c101114 */
[----:B------:R-:W-:Y:S01]  /*4da0*/  ISETP.LT.OR P0, PT, R6, 0x9, !P0 ;  /* 0x000000090600780c */ /* 0x000fe20004701670 */
[----:B------:R-:W-:Y:S01]  /*4db0*/  FMUL R22, R22, R14 ;  /* 0x0000000e16167220 */ /* 0x000fe20000400000 */
[----:B------:R-:W-:Y:S01]  /*4dc0*/  ISETP.GE.AND P1, PT, R26, 0x2a, PT ;  /* 0x0000002a1a00780c */ /* 0x000fe20003f26270 */
[----:B------:R-:W-:Y:S01]  /*4dd0*/  @!P5 STG.E.U8 desc[UR20][R16.64+0x21], R27 ;  /* 0x0000211b1000d986 */ /* 0x000fe2000c101114 */
[----:B------:R-:W-:-:S02]  /*4de0*/  ISETP.LT.OR P6, PT, R6, 0x1, !P2 ;  /* 0x000000010600780c */ /* 0x000fc400057c1670 */
[C---:B------:R-:W-:Y:S02]  /*4df0*/  ISETP.LT.OR P5, PT, R6.reuse, 0x1, !P1 ;  /* 0x000000010600780c */ /* 0x040fe40004fa1670 */
[----:B------:R-:W-:Y:S02]  /*4e00*/  F2FP.SATFINITE.E4M3.F32.PACK_AB_MERGE_C R67, RZ, R67, RZ ;  /* 0x00000043ff43723e */ /* 0x000fe400048070ff */
[----:B0-----:R-:W-:Y:S02]  /*4e10*/  F2FP.SATFINITE.E4M3.F32.PACK_AB_MERGE_C R5, RZ, R66, RZ ;  /* 0x00000042ff05723e */ /* 0x001fe400048070ff */
[----:B------:R-:W-:Y:S01]  /*4e20*/  F2FP.SATFINITE.E4M3.F32.PACK_AB_MERGE_C R65, RZ, R65, RZ ;  /* 0x00000041ff41723e */ /* 0x000fe200048070ff */
[----:B------:R-:W-:Y:S01]  /*4e30*/  @!P0 STG.E.U8 desc[UR20][R18.64+0x20], R67 ;  /* 0x0000204312008986 */ /* 0x000fe2000c101114 */
[----:B-1----:R-:W-:Y:S02]  /*4e40*/  F2FP.SATFINITE.E4M3.F32.PACK_AB_MERGE_C R25, RZ, R64, RZ ;  /* 0x00000040ff19723e */ /* 0x002fe400048070ff */
[C---:B------:R-:W-:Y:S01]  /*4e50*/  ISETP.LT.OR P1, PT, R6.reuse, 0x9, !P1 ;  /* 0x000000090600780c */ /* 0x040fe20004f21670 */
[----:B------:R0:W-:Y:S01]  /*4e60*/  @!P3 STG.E.U8 desc[UR20][R18.64+0x21], R5 ;  /* 0x000021051200b986 */ /* 0x0001e2000c101114 */
[----:B------:R-:W-:-:S02]  /*4e70*/  ISETP.LT.OR P2, PT, R6, 0x9, !P2 ;  /* 0x000000090600780c */ /* 0x000fc40005741670 */
[C---:B------:R-:W-:Y:S01]  /*4e80*/  ISETP.GE.AND P3, PT, R26.reuse, 0x31, PT ;  /* 0x000000311a00780c */ /* 0x040fe20003f66270 */
[----:B------:R-:W-:Y:S01]  /*4e90*/  @!P6 STG.E.U8 desc[UR20][R16.64+0x28], R65 ;  /* 0x000028411000e986 */ /* 0x000fe2000c101114 */
[----:B------:R-:W-:Y:S02]  /*4ea0*/  ISETP.GE.AND P0, PT, R26, 0x32, PT ;  /* 0x000000321a00780c */ /* 0x000fe40003f06270 */
[----:B------:R-:W-:Y:S01]  /*4eb0*/  F2FP.SATFINITE.E4M3.F32.PACK_AB_MERGE_C R63, RZ, R63, RZ ;  /* 0x0000003fff3f723e */ /* 0x000fe200048070ff */
[----:B------:R1:W-:Y:S01]  /*4ec0*/  @!P5 STG.E.U8 desc[UR20][R16.64+0x29], R25 ;  /* 0x000029191000d986 */ /* 0x0003e2000c101114 */
[C---:B------:R-:W-:Y:S02]  /*4ed0*/  ISETP.LT.OR P5, PT, R6.reuse, 0x1, !P3 ;  /* 0x000000010600780c */ /* 0x040fe40005fa1670 */
[----:B------:R-:W-:Y:S02]  /*4ee0*/  ISETP.LT.OR P6, PT, R6, 0x1, !P0 ;  /* 0x000000010600780c */ /* 0x000fe400047c1670 */
[----:B0-----:R-:W-:Y:S01]  /*4ef0*/  F2FP.SATFINITE.E4M3.F32.PACK_AB_MERGE_C R5, RZ, R62, RZ ;  /* 0x0000003eff05723e */ /* 0x001fe200048070ff */
[----:B------:R-:W-:Y:S01]  /*4f00*/  @!P2 STG.E.U8 desc[UR20][R18.64+0x28], R63 ;  /* 0x0000283f1200a986 */ /* 0x000fe2000c101114 */
[----:B------:R-:W-:-:S02]  /*4f10*/  F2FP.SATFINITE.E4M3.F32.PACK_AB_MERGE_C R61, RZ, R61, RZ ;  /* 0x0000003dff3d723e */ /* 0x000fc400048070ff */
[----:B------:R-:W-:Y:S01]  /*4f20*/  ISETP.GE.AND P2, PT, R26, 0x3a, PT ;  /* 0x0000003a1a00780c */ /* 0x000fe20003f46270 */
[----:B------:R0:W-:Y:S01]  /*4f30*/  @!P1 STG.E.U8 desc[UR20][R18.64+0x29], R5 ;  /* 0x0000290512009986 */ /* 0x0001e2000c101114 */
[----:B------:R-:W-:Y:S02]  /*4f40*/  ISETP.LT.OR P1, PT, R6, 0x9, !P3 ;  /* 0x000000090600780c */ /* 0x000fe40005f21670 */
[----:B-1----:R-:W-:Y:S01]  /*4f50*/  F2FP.SATFINITE.E4M3.F32.PACK_AB_MERGE_C R25, RZ, R60, RZ ;  /* 0x0000003cff19723e */ /* 0x002fe200048070ff */
[----:B------:R-:W-:Y:S01]  /*4f60*/  @!P5 STG.E.U8 desc[UR20][R16.64+0x30], R61 ;  /* 0x0000303d1000d986 */ /* 0x000fe2000c101114 */
[----:B------:R-:W-:Y:S02]  /*4f70*/  ISETP.GE.AND P3, PT, R26, 0x39, PT ;  /* 0x000000391a00780c */ /* 0x000fe40003f66270 */
[C---:B------:R-:W-:Y:S01]  /*4f80*/  ISETP.LT.OR P0, PT, R6.reuse, 0x9, !P0 ;  /* 0x000000090600780c */ /* 0x040fe20004701670 */
[----:B------:R1:W-:Y:S01]  /*4f90*/  @!P6 STG.E.U8 desc[UR20][R16.64+0x31], R25 ;  /* 0x000031191000e986 */ /* 0x0003e2000c101114 */
[----:B------:R-:W-:-:S02]  /*4fa0*/  ISETP.LT.OR P5, PT, R6, 0x1, !P3 ;  /* 0x000000010600780c */ /* 0x000fc40005fa1670 */
[C---:B------:R-:W-:Y:S02]  /*4fb0*/  ISETP.LT.OR P6, PT, R6.reuse, 0x1, !P2 ;  /* 0x000000010600780c */ /* 0x040fe400057c1670 */
[C---:B------:R-:W-:Y:S02]  /*4fc0*/  ISETP.LT.OR P3, PT, R6.reuse, 0x9, !P3 ;  /* 0x000000090600780c */ /* 0x040fe40005f61670 */
[----:B------:R-:W-:Y:S02]  /*4fd0*/  ISETP.LT.OR P2, PT, R6, 0x9, !P2 ;  /* 0x000000090600780c */ /* 0x000fe40005741670 */
[----:B------:R-:W-:Y:S02]  /*4fe0*/  F2FP.SATFINITE.E4M3.F32.PACK_AB_MERGE_C R59, RZ, R59, RZ ;  /* 0x0000003bff3b723e */ /* 0x000fe400048070ff */
[----:B0-----:R-:W-:Y:S02]  /*4ff0*/  F2FP.SATFINITE.E4M3.F32.PACK_AB_MERGE_C R5, RZ, R58, RZ ;  /* 0x0000003aff05723e */ /* 0x001fe400048070ff */
[----:B------:R-:W-:Y:S01]  /*5000*/  F2FP.SATFINITE.E4M3.F32.PACK_AB_MERGE_C R57, RZ, R57, RZ ;  /* 0x00000039ff39723e */ /* 0x000fe200048070ff */
[----:B------:R0:W-:Y:S01]  /*5010*/  @!P1 STG.E.U8 desc[UR20][R18.64+0x30], R59 ;  /* 0x0000303b12009986 */ /* 0x0001e2000c101114 */
[----:B-1----:R-:W-:-:S02]  /*5020*/  F2FP.SATFINITE.E4M3.F32.PACK_AB_MERGE_C R25, RZ, R56, RZ ;  /* 0x00000038ff19723e */ /* 0x002fc400048070ff */
[----:B------:R-:W-:Y:S01]  /*5030*/  F2FP.SATFINITE.E4M3.F32.PACK_AB_MERGE_C R23, RZ, R23, RZ ;  /* 0x00000017ff17723e */ /* 0x000fe200048070ff */
[----:B------:R0:W-:Y:S01]  /*5040*/  @!P0 STG.E.U8 desc[UR20][R18.64+0x31], R5 ;  /* 0x0000310512008986 */ /* 0x0001e2000c101114 */
[----:B------:R-:W-:-:S03]  /*5050*/  F2FP.SATFINITE.E4M3.F32.PACK_AB_MERGE_C R27, RZ, R22, RZ ;  /* 0x00000016ff1b723e */ /* 0x000fc600048070ff */
[----:B------:R0:W-:Y:S04]  /*5060*/  @!P5 STG.E.U8 desc[UR20][R16.64+0x38], R57 ;  /* 0x000038391000d986 */ /* 0x0001e8000c101114 */
[----:B------:R0:W-:Y:S04]  /*5070*/  @!P6 STG.E.U8 desc[UR20][R16.64+0x39], R25 ;  /* 0x000039191000e986 */ /* 0x0001e8000c101114 */
[----:B------:R0:W-:Y:S04]  /*5080*/  @!P3 STG.E.U8 desc[UR20][R18.64+0x38], R23 ;  /* 0x000038171200b986 */ /* 0x0001e8000c101114 */
[----:B------:R0:W-:Y:S02]  /*5090*/  @!P2 STG.E.U8 desc[UR20][R18.64+0x39], R27 ;  /* 0x0000391b1200a986 */ /* 0x0001e4000c101114 */
.L_x_105:
[----:B------:R-:W-:Y:S05]  /*50a0*/  BSYNC B0 ;  /* 0x0000000000007941 */ /* 0x000fea0003800000 */
.L_x_39:
[C---:B------:R-:W-:Y:S01]  /*50b0*/  LEA R2, P0, R8.reuse, R2, 0x1 ;  /* 0x0000000208027211 */ /* 0x040fe200078008ff */
[----:B------:R-:W-:Y:S01]  /*50c0*/  ULDC.64 UR6, c[0x0][0x650] ;  /* 0x0001940000067ab9 */ /* 0x000fe20000000a00 */
[----:B-----5:R-:W-:Y:S01]  /*50d0*/  IMAD.U32 R4, RZ, RZ, UR16 ;  /* 0x00000010ff047e24 */ /* 0x020fe2000f8e00ff */
[----:B0-----:R-:W-:Y:S01]  /*50e0*/  PRMT R16, RZ, 0x7610, R16 ;  /* 0x00007610ff107816 */ /* 0x001fe20000000010 */
[----:B------:R-:W-:Y:S01]  /*50f0*/  IMAD.MOV.U32 R6, RZ, RZ, -0x1 ;  /* 0xffffffffff067424 */ /* 0x000fe200078e00ff */
[----:B------:R-:W-:Y:S01]  /*5100*/  LEA.HI.X R3, R8, R3, R0, 0x1, P0 ;  /* 0x0000000308037211 */ /* 0x000fe200000f0c00 */
[----:B------:R0:W-:Y:S01]  /*5110*/  SYNCS.ARRIVE.TRANS64.A1T0 RZ, [R4+UR23], RZ ;  /* 0x000000ff04ff79a7 */ /* 0x0001e20008100017 */
[----:B------:R-:W-:Y:S01]  /*5120*/  ISETP.GE.U32.AND P0, PT, R2, UR6, PT ;  /* 0x0000000602007c0c */ /* 0x000fe2000bf06070 */
[----:B------:R-:W-:-:S03]  /*5130*/  IMAD.MOV.U32 R5, RZ, RZ, -0x1 ;  /* 0xffffffffff057424 */ /* 0x000fc600078e00ff */
[----:B------:R-:W-:Y:S01]  /*5140*/  ISETP.GE.U32.AND.EX P0, PT, R3, UR7, PT, P0 ;  /* 0x0000000703007c0c */ /* 0x000fe2000bf06100 */
[----:B0-----:R-:W-:-:S12]  /*5150*/  IMAD.MOV.U32 R4, RZ, RZ, -0x1 ;  /* 0xffffffffff047424 */ /* 0x001fd800078e00ff */
[----:B------:R-:W-:Y:S05]  /*5160*/  @P0 BRA `(.L_x_106) ;  /* 0x0000000400600947 */ /* 0x000fea0003800000 */
[----:B------:R-:W0:Y:S01]  /*5170*/  S2R R28, SR_CTAID.X ;  /* 0x00000000001c7919 */ /* 0x000e220000002500 */
[----:B------:R-:W5:Y:S01]  /*5180*/  LDC.64 R22, c[0x0][0x628] ;  /* 0x00018a00ff167b82 */ /* 0x000f620000000a00 */
[----:B------:R-:W-:Y:S01]  /*5190*/  ULDC UR6, c[0x0][0x150] ;  /* 0x0000540000067ab9 */ /* 0x000fe20000000800 */
[----:B-1----:R-:W-:Y:S01]  /*51a0*/  IMAD.MOV.U32 R18, RZ, RZ, R2 ;  /* 0x000000ffff127224 */ /* 0x002fe200078e0002 */
[----:B------:R-:W1:Y:S01]  /*51b0*/  S2R R30, SR_CTAID.Y ;  /* 0x00000000001e7919 */ /* 0x000e620000002600 */
[----:B------:R-:W-:-:S04]  /*51c0*/  IMAD.MOV.U32 R19, RZ, RZ, R3 ;  /* 0x000000ffff137224 */ /* 0x000fc800078e0003 */
[----:B------:R-:W1:Y:S08]  /*51d0*/  LDC R31, c[0x0][0x144] ;  /* 0x00005100ff1f7b82 */ /* 0x000e700000000800 */
[----:B------:R-:W1:Y:S08]  /*51e0*/  LDC R6, c[0x0][0x630] ;  /* 0x00018c00ff067b82 */ /* 0x000e700000000800 */
[----:B------:R-:W1:Y:S01]  /*51f0*/  LDC.64 R26, c[0x0][0x620] ;  /* 0x00018800ff1a7b82 */ /* 0x000e620000000a00 */
[----:B-----5:R-:W-:-:S04]  /*5200*/  ISETP.NE.U32.AND P0, PT, R22, RZ, PT ;  /* 0x000000ff1600720c */ /* 0x020fc80003f05070 */
[----:B------:R-:W-:Y:S02]  /*5210*/  ISETP.NE.AND.EX P0, PT, R23, RZ, PT, P0 ;  /* 0x000000ff1700720c */ /* 0x000fe40003f05300 */
[----:B0-----:R-:W-:-:S05]  /*5220*/  I2FP.F32.U32 R4, R28 ;  /* 0x0000001c00047245 */ /* 0x001fca0000201000 */
[----:B------:R-:W-:-:S04]  /*5230*/  FMUL R4, R4, UR6 ;  /* 0x0000000604047c20 */ /* 0x000fc80008400000 */
[----:B------:R0:W0:Y:S02]  /*5240*/  F2I.U32.TRUNC.NTZ R29, R4 ;  /* 0x00000004001d7305 */ /* 0x000024000020f000 */
[----:B------:R-:W-:Y:S05]  /*5250*/  @!P0 BRA `(.L_x_107) ;  /* 0x0000000000288947 */ /* 0x000fea0003800000 */
[----:B------:R-:W5:Y:S02]  /*5260*/  LDC R5, c[0x0][0x634] ;  /* 0x00018d00ff057b82 */ /* 0x000f640000000800 */
[----:B-----5:R-:W-:-:S05]  /*5270*/  IADD3 R19, P0, R2, R5, RZ ;  /* 0x0000000502137210 */ /* 0x020fca0007f1e0ff */
[----:B--234-:R-:W-:-:S04]  /*5280*/  IMAD.X R25, RZ, RZ, R3, P0 ;  /* 0x000000ffff197224 */ /* 0x01cfc800000e0603 */
[----:B0-----:R-:W-:-:S04]  /*5290*/  IMAD.WIDE.U32 R4, R25, R22, RZ ;  /* 0x0000001619047225 */ /* 0x001fc800078e00ff */
[----:B------:R-:W-:-:S04]  /*52a0*/  IMAD.WIDE.U32 R16, P0, R19, R23, R4 ;  /* 0x0000001713107225 */ /* 0x000fc80007800004 */
[----:B------:R-:W-:-:S04]  /*52b0*/  IMAD.WIDE.U32 R4, R19, R22, RZ ;  /* 0x0000001613047225 */ /* 0x000fc800078e00ff */
[----:B------:R-:W-:Y:S01]  /*52c0*/  IMAD.X R19, RZ, RZ, RZ, P0 ;  /* 0x000000ffff137224 */ /* 0x000fe200000e06ff */
[----:B------:R-:W-:Y:S01]  /*52d0*/  IADD3 RZ, P0, R5, R16, RZ ;  /* 0x0000001005ff7210 */ /* 0x000fe20007f1e0ff */
[----:B------:R-:W-:-:S04]  /*52e0*/  IMAD.MOV.U32 R18, RZ, RZ, R17 ;  /* 0x000000ffff127224 */ /* 0x000fc800078e0011 */
[----:B------:R-:W-:-:S08]  /*52f0*/  IMAD.WIDE.U32.X R18, R25, R23, R18, P0 ;  /* 0x0000001719127225 */ /* 0x000fd000000e0412 */
.L_x_107:
[-CC-:B-1234-:R-:W-:Y:S01]  /*5300*/  SHF.R.U64 R24, R18, R6.reuse, R19.reuse ;  /* 0x0000000612187219 */ /* 0x19efe20000001213 */
[----:B------:R-:W1:Y:S01]  /*5310*/  LDC.64 R34, c[0x0][0x640] ;  /* 0x00019000ff227b82 */ /* 0x000e620000000a00 */
[----:B0-----:R-:W-:Y:S01]  /*5320*/  SHF.R.U32.HI R4, RZ, R6, R19 ;  /* 0x00000006ff047219 */ /* 0x001fe20000011613 */
[----:B------:R-:W-:Y:S01]  /*5330*/  IMAD.MOV R29, RZ, RZ, -R29 ;  /* 0x000000ffff1d7224 */ /* 0x000fe200078e0a1d */
[----:B------:R-:W-:Y:S01]  /*5340*/  IADD3 R17, P0, RZ, -R24, RZ ;  /* 0x80000018ff117210 */ /* 0x000fe20007f1e0ff */
[----:B------:R-:W-:Y:S01]  /*5350*/  ULDC UR6, c[0x0][0x154] ;  /* 0x0000550000067ab9 */ /* 0x000fe20000000800 */
[----:B------:R-:W-:Y:S02]  /*5360*/  IMAD.MOV.U32 R19, RZ, RZ, 0x1 ;  /* 0x00000001ff137424 */ /* 0x000fe400078e00ff */
[----:B------:R-:W-:Y:S01]  /*5370*/  IMAD R29, R31, R29, R28 ;  /* 0x0000001d1f1d7224 */ /* 0x000fe200078e021c */
[----:B------:R-:W0:Y:S01]  /*5380*/  LDC R16, c[0x0][0x618] ;  /* 0x00018600ff107b82 */ /* 0x000e220000000800 */
[----:B------:R-:W-:-:S04]  /*5390*/  IMAD.X R5, RZ, RZ, ~R4, P0 ;  /* 0x000000ffff057224 */ /* 0x000fc800000e0e04 */
[-C--:B------:R-:W-:Y:S02]  /*53a0*/  IMAD R6, R5, R26.reuse, RZ ;  /* 0x0000001a05067224 */ /* 0x080fe400078e02ff */
[C---:B------:R-:W-:Y:S01]  /*53b0*/  IMAD.WIDE.U32 R4, R17.reuse, R26, R2 ;  /* 0x0000001a11047225 */ /* 0x040fe200078e0002 */
[----:B------:R-:W2:Y:S03]  /*53c0*/  LDC R18, c[0x0][0x608] ;  /* 0x00018200ff127b82 */ /* 0x000ea60000000800 */
[----:B------:R-:W-:Y:S01]  /*53d0*/  IMAD R17, R17, R27, R6 ;  /* 0x0000001b11117224 */ /* 0x000fe200078e0206 */
[----:B------:R-:W-:-:S03]  /*53e0*/  I2FP.F32.U32 R6, R30 ;  /* 0x0000001e00067245 */ /* 0x000fc60000201000 */
[----:B------:R-:W-:Y:S01]  /*53f0*/  IMAD.IADD R5, R5, 0x1, R17 ;  /* 0x0000000105057824 */ /* 0x000fe200078e0211 */
[----:B------:R-:W3:Y:S01]  /*5400*/  LDC R32, c[0x0][0x658] ;  /* 0x00019600ff207b82 */ /* 0x000ee20000000800 */
[----:B-1----:R-:W-:Y:S01]  /*5410*/  ISETP.NE.U32.AND P0, PT, R34, RZ, PT ;  /* 0x000000ff2200720c */ /* 0x002fe20003f05070 */
[----:B------:R-:W-:-:S03]  /*5420*/  IMAD.MOV.U32 R17, RZ, RZ, -0x1 ;  /* 0xffffffffff117424 */ /* 0x000fc600078e00ff */
[----:B------:R-:W-:-:S03]  /*5430*/  ISETP.NE.AND.EX P0, PT, R35, RZ, PT, P0 ;  /* 0x000000ff2300720c */ /* 0x000fc60003f05300 */
[----:B------:R-:W1:Y:S01]  /*5440*/  LDC R27, c[0x0][0x148] ;  /* 0x00005200ff1b7b82 */ /* 0x000e620000000800 */
[-CC-:B0-----:R-:W-:Y:S02]  /*5450*/  SHF.R.U64 R22, R4, R16.reuse, R5.reuse ;  /* 0x0000001004167219 */ /* 0x181fe40000001205 */
[----:B------:R-:W-:Y:S01]  /*5460*/  SHF.R.U32.HI R5, RZ, R16, R5 ;  /* 0x00000010ff057219 */ /* 0x000fe20000011605 */
[----:B------:R-:W-:-:S04]  /*5470*/  FMUL R16, R6, UR6 ;  /* 0x0000000606107c20 */ /* 0x000fc80008400000 */
[----:B------:R-:W0:Y:S01]  /*5480*/  LDC R28, c[0x0][0x600] ;  /* 0x00018000ff1c7b82 */ /* 0x000e220000000800 */
[----:B------:R4:W0:Y:S01]  /*5490*/  F2I.U32.TRUNC.NTZ R25, R16 ;  /* 0x0000001000197305 */ /* 0x000822000020f000 */
[-CC-:B--2---:R-:W-:Y:S02]  /*54a0*/  SHF.R.U64 R6, R22, R18.reuse, R5.reuse ;  /* 0x0000001216067219 */ /* 0x184fe40000001205 */
[----:B------:R-:W-:-:S04]  /*54b0*/  SHF.R.U32.HI R5, RZ, R18, R5 ;  /* 0x00000012ff057219 */ /* 0x000fc80000011605 */
[----:B------:R-:W2:Y:S01]  /*54c0*/  LDC R33, c[0x0][0x648] ;  /* 0x00019200ff217b82 */ /* 0x000ea20000000800 */
[-CC-:B---3--:R-:W-:Y:S02]  /*54d0*/  SHF.R.U64 R26, R6, R32.reuse, R5.reuse ;  /* 0x00000020061a7219 */ /* 0x188fe40000001205 */
[-C--:B------:R-:W-:Y:S02]  /*54e0*/  SHF.L.U32 R17, R17, R32.reuse, RZ ;  /* 0x0000002011117219 */ /* 0x080fe400000006ff */
[-C--:B------:R-:W-:Y:S01]  /*54f0*/  SHF.R.U32.HI R5, RZ, R32.reuse, R5 ;  /* 0x00000020ff057219 */ /* 0x080fe20000011605 */
[----:B------:R-:W-:Y:S01]  /*5500*/  IMAD.MOV.U32 R4, RZ, RZ, R26 ;  /* 0x000000ffff047224 */ /* 0x000fe200078e001a */
[----:B------:R-:W-:Y:S01]  /*5510*/  SHF.L.U32 R32, R19, R32, RZ ;  /* 0x0000002013207219 */ /* 0x000fe200000006ff */
[----:B------:R-:W3:Y:S01]  /*5520*/  LDC R36, c[0x0][0x638] ;  /* 0x00018e00ff247b82 */ /* 0x000ee20000000800 */
[----:B------:R-:W-:-:S07]  /*5530*/  LOP3.LUT R31, RZ, R17, RZ, 0x33, !PT ;  /* 0x00000011ff1f7212 */ /* 0x000fce00078e33ff */
[----:B------:R-:W0:Y:S01]  /*5540*/  LDC R37, c[0x0][0x610] ;  /* 0x00018400ff257b82 */ /* 0x000e220000000800 */
[----:B----4-:R-:W-:Y:S05]  /*5550*/  @!P0 BRA `(.L_x_108) ;  /* 0x0000000000288947 */ /* 0x010fea0003800000 */
[----:B------:R-:W4:Y:S02]  /*5560*/  LDC R19, c[0x0][0x64c] ;  /* 0x00019300ff137b82 */ /* 0x000f240000000800 */
[----:B----4-:R-:W-:-:S05]  /*5570*/  IADD3 R19, P0, R26, R19, RZ ;  /* 0x000000131a137210 */ /* 0x010fca0007f1e0ff */
        /* <DEDUP_REMOVED lines=8> */
.L_x_108:
[----:B--2---:R-:W-:Y:S01]  /*5600*/  SHF.R.U64 R4, R4, R33, R5 ;  /* 0x0000002104047219 */ /* 0x004fe20000001205 */
[----:B0-----:R-:W-:Y:S01]  /*5610*/  VIADD R19, R28, 0xffffffff ;  /* 0xffffffff1c137836 */ /* 0x001fe20000000000 */
[----:B------:R-:W-:Y:S01]  /*5620*/  LOP3.LUT R17, R6, R31, RZ, 0xc0, !PT ;  /* 0x0000001f06117212 */ /* 0x000fe200078ec0ff */
[----:B------:R-:W-:Y:S02]  /*5630*/  IMAD.MOV R25, RZ, RZ, -R25 ;  /* 0x000000ffff197224 */ /* 0x000fe400078e0a19 */
[----:B------:R-:W-:Y:S02]  /*5640*/  IMAD.MOV R5, RZ, RZ, -R4 ;  /* 0x000000ffff057224 */ /* 0x000fe400078e0a04 */
[----:B------:R-:W-:Y:S01]  /*5650*/  IMAD R6, R32, R4, R17 ;  /* 0x0000000420067224 */ /* 0x000fe200078e0211 */
[----:B------:R-:W-:Y:S01]  /*5660*/  LOP3.LUT R17, R22, R19, RZ, 0xc0, !PT ;  /* 0x0000001316117212 */ /* 0x000fe200078ec0ff */
[----:B-1----:R-:W-:Y:S02]  /*5670*/  @P4 IMAD R29, R27, R25, R30 ;  /* 0x000000191b1d4224 */ /* 0x002fe400078e021e */
[----:B---3--:R-:W-:-:S02]  /*5680*/  IMAD R4, R5, R36, R26 ;  /* 0x0000002405047224 */ /* 0x008fc400078e021a */
[----:B------:R-:W-:Y:S02]  /*5690*/  IMAD R6, R6, R37, R29 ;  /* 0x0000002506067224 */ /* 0x000fe400078e021d */
[----:B------:R-:W-:Y:S02]  /*56a0*/  IMAD R5, R4, R28, R17 ;  /* 0x0000001c04057224 */ /* 0x000fe400078e0211 */
[----:B------:R-:W-:-:S03]  /*56b0*/  IMAD.MOV.U32 R16, RZ, RZ, 0x1 ;  /* 0x00000001ff107424 */ /* 0x000fc600078e00ff */
[----:B------:R-:W-:Y:S02]  /*56c0*/  SEL R4, R5, R6, !P4 ;  /* 0x0000000605047207 */ /* 0x000fe40006000000 */
[----:B------:R-:W-:Y:S01]  /*56d0*/  SEL R6, R6, R5, !P4 ;  /* 0x0000000506067207 */ /* 0x000fe20006000000 */
[----:B------:R-:W-:-:S07]  /*56e0*/  IMAD.MOV.U32 R5, RZ, RZ, R24 ;  /* 0x000000ffff057224 */ /* 0x000fce00078e0018 */
.L_x_106:
[----:B------:R-:W-:Y:S02]  /*56f0*/  LOP3.LUT P0, RZ, R16, 0xff, RZ, 0xc0, !PT ;  /* 0x000000ff10ff7812 */ /* 0x000fe4000780c0ff */
[----:B------:R-:W-:-:S11]  /*5700*/  LOP3.LUT R87, R87, 0x1, RZ, 0x3c, !PT ;  /* 0x0000000157577812 */ /* 0x000fd600078e3cff */
[----:B------:R-:W-:Y:S05]  /*5710*/  @P0 BRA `(.L_x_109) ;  /* 0xffffffbc00d80947 */ /* 0x000fea000383ffff */
[----:B------:R-:W-:Y:S05]  /*5720*/  EXIT ;  /* 0x000000000000794d */ /* 0x000fea0003800000 */
.L_x_17:
[----:B------:R-:W-:-:S08]  /*5730*/  ISETP.NE.AND P0, PT, R18, RZ, PT ;  /* 0x000000ff1200720c */ /* 0x000fd00003f05270 */
[----:B--23-5:R-:W0:-:S00]  /*5740*/  USETMAXREG.DEALLOC.CTAPOOL 0x28 ;  /* 0x00000028000079c8 */ /* 0x02ce0000080e0500 */
[----:B------:R-:W-:Y:S05]  /*5750*/  @P0 EXIT ;  /* 0x000000000000094d */ /* 0x000fea0003800000 */
[----:B0-----:R-:W-:Y:S01]  /*5760*/  LOP3.LUT P0, RZ, R20, 0xff, RZ, 0xc0, !PT ;  /* 0x000000ff14ff7812 */ /* 0x001fe2000780c0ff */
[----:B------:R-:W-:Y:S02]  /*5770*/  IMAD.MOV.U32 R12, RZ, RZ, 0x1 ;  /* 0x00000001ff0c7424 */ /* 0x000fe400078e00ff */
[----:B------:R-:W-:-:S10]  /*5780*/  IMAD.MOV.U32 R15, RZ, RZ, RZ ;  /* 0x000000ffff0f7224 */ /* 0x000fd400078e00ff */
[----:B------:R-:W-:Y:S05]  /*5790*/  @!P0 BRA `(.L_x_110) ;  /* 0x0000000c001c8947 */ /* 0x000fea0003800000 */
[----:B------:R-:W0:Y:S01]  /*57a0*/  S2UR UR15, SR_CgaCtaId ;  /* 0x00000000000f79c3 */ /* 0x000e220000008800 */
[----:B------:R-:W-:Y:S01]  /*57b0*/  LOP3.LUT P0, RZ, R11, 0x1f, RZ, 0xc0, !PT ;  /* 0x0000001f0bff7812 */ /* 0x000fe2000780c0ff */
[----:B------:R-:W-:Y:S01]  /*57c0*/  ULDC UR6, c[0x0][0x658] ;  /* 0x0001960000067ab9 */ /* 0x000fe20000000800 */
[----:B------:R-:W-:Y:S01]  /*57d0*/  UMOV UR7, 0xffffffff ;  /* 0xffffffff00077882 */ /* 0x000fe20000000000 */
[----:B------:R-:W-:Y:S01]  /*57e0*/  BSSY B0, `(.L_x_110) ;  /* 0x00000c2000007945 */ /* 0x000fe20003800000 */
[----:B------:R-:W-:Y:S01]  /*57f0*/  USHF.L.U32 UR7, UR7, UR6, URZ ;  /* 0x0000000607077299 */ /* 0x000fe2000800063f */
[C---:B------:R-:W-:Y:S01]  /*5800*/  ISETP.NE.AND P2, PT, R10.reuse, RZ, PT ;  /* 0x000000ff0a00720c */ /* 0x040fe20003f45270 */
[----:B------:R-:W-:Y:S01]  /*5810*/  IMAD.MOV.U32 R14, RZ, RZ, 0x1 ;  /* 0x00000001ff0e7424 */ /* 0x000fe200078e00ff */
[----:B------:R-:W-:Y:S01]  /*5820*/  ISETP.NE.OR P0, PT, R10, RZ, !P0 ;  /* 0x000000ff0a00720c */ /* 0x000fe20004705670 */
[----:B------:R-:W-:Y:S01]  /*5830*/  IMAD.MOV.U32 R12, RZ, RZ, 0x1 ;  /* 0x00000001ff0c7424 */ /* 0x000fe200078e00ff */
[----:B------:R-:W-:Y:S01]  /*5840*/  LOP3.LUT R13, R7, 0x2, RZ, 0xfc, !PT ;  /* 0x00000002070d7812 */ /* 0x000fe200078efcff */
[----:B------:R-:W-:Y:S01]  /*5850*/  IMAD.MOV.U32 R15, RZ, RZ, RZ ;  /* 0x000000ffff0f7224 */ /* 0x000fe200078e00ff */
[----:B------:R-:W-:Y:S01]  /*5860*/  ULDC UR5, c[0x0][0x600] ;  /* 0x0001800000057ab9 */ /* 0x000fe20000000800 */
[----:B------:R-:W-:Y:S01]  /*5870*/  UMOV UR8, 0x1 ;  /* 0x0000000100087882 */ /* 0x000fe20000000000 */
[----:B------:R-:W-:-:S02]  /*5880*/  UIADD3 UR24, UR13, 0x1, URZ ;  /* 0x000000010d187890 */ /* 0x000fc4000fffe03f */
[----:B------:R-:W-:Y:S02]  /*5890*/  UIADD3 UR18, UR5, -0x1, URZ ;  /* 0xffffffff05127890 */ /* 0x000fe4000fffe03f */
[----:B------:R-:W-:Y:S02]  /*58a0*/  USHF.L.U32 UR20, UR8, UR6, URZ ;  /* 0x0000000608147299 */ /* 0x000fe4000800063f */
[----:B------:R-:W-:Y:S01]  /*58b0*/  ULOP3.LUT UR19, URZ, UR7, URZ, 0x33, !UPT ;  /* 0x000000073f137292 */ /* 0x000fe2000f8e333f */
[----:B------:R-:W-:Y:S01]  /*58c0*/  ULDC.64 UR22, c[0x0][0x198] ;  /* 0x0000660000167ab9 */ /* 0x000fe20000000a00 */
[----:B0-----:R-:W-:Y:S02]  /*58d0*/  USHF.L.U32 UR4, UR15, 0x5, URZ ;  /* 0x000000050f047899 */ /* 0x001fe4000800063f */
[----:B------:R-:W-:Y:S02]  /*58e0*/  USHF.L.U32 UR15, UR15, 0xb, URZ ;  /* 0x0000000b0f0f7899 */ /* 0x000fe4000800063f */
[----:B------:R-:W-:-:S12]  /*58f0*/  ULOP3.LUT UR14, UR4, 0x20, URZ, 0xc0, !UPT ;  /* 0x00000020040e7892 */ /* 0x000fd8000f8ec03f */
.L_x_122:
[----:B------:R-:W-:-:S03]  /*5900*/  UMOV UR4, 0xffffffff ;  /* 0xffffffff00047882 */ /* 0x000fc60000000000 */
[----:B------:R-:W-:Y:S05]  /*5910*/  BRA.DIV UR4, `(.L_x_111) ;  /* 0x0000000e04b87947 */ /* 0x000fea000b800000 */
[----:B------:R-:W-:-:S13]  /*5920*/  ELECT P1, URZ, PT ;  /* 0x00000000003f782f */ /* 0x000fda0003820000 */
.L_x_134:
[----:B------:R-:W0:Y:S01]  /*5930*/  LDC R10, c[0x0][0x28c] ;  /* 0x0000a300ff0a7b82 */ /* 0x000e220000000800 */
[----:B------:R-:W-:Y:S01]  /*5940*/  BSSY B1, `(.L_x_112) ;  /* 0x0000038000017945 */ /* 0x000fe20003800000 */
[----:B0-----:R-:W-:-:S13]  /*5950*/  ISETP.LT.OR P1, PT, R10, 0x1, !P1 ;  /* 0x000000010a00780c */ /* 0x001fda0004f21670 */
[----:B------:R-:W-:Y:S05]  /*5960*/  @P1 BRA `(.L_x_113) ;  /* 0x0000000000d41947 */ /* 0x000fea0003800000 */
[----:B------:R-:W-:Y:S01]  /*5970*/  LEA R16, R4, UR14, 0x6 ;  /* 0x0000000e04107c11 */ /* 0x000fe2000f8e30ff */
[----:B------:R-:W-:Y:S02]  /*5980*/  IMAD.SHL.U32 R17, R6, 0x40, RZ ;  /* 0x0000004006117824 */ /* 0x000fe400078e00ff */
[----:B------:R-:W-:Y:S02]  /*5990*/  IMAD.MOV.U32 R18, RZ, RZ, RZ ;  /* 0x000000ffff127224 */ /* 0x000fe400078e00ff */
[----:B------:R-:W-:Y:S02]  /*59a0*/  IMAD.U32 R20, RZ, RZ, UR24 ;  /* 0x00000018ff147e24 */ /* 0x000fe4000f8e00ff */
[----:B------:R-:W-:Y:S02]  /*59b0*/  IMAD.MOV.U32 R4, RZ, RZ, R12 ;  /* 0x000000ffff047224 */ /* 0x000fe400078e000c */
[----:B------:R-:W-:-:S07]  /*59c0*/  IMAD.MOV.U32 R6, RZ, RZ, R15 ;  /* 0x000000ffff067224 */ /* 0x000fce00078e000f */
.L_x_117:
[----:B------:R-:W0:Y:S01]  /*59d0*/  S2R R11, SR_CgaCtaId ;  /* 0x00000000000b7919 */ /* 0x000e220000008800 */
[----:B------:R-:W-:-:S04]  /*59e0*/  MOV R10, 0x400 ;  /* 0x00000400000a7802 */ /* 0x000fc80000000f00 */
[----:B0-----:R-:W-:Y:S02]  /*59f0*/  LEA R21, R11, R10, 0x18 ;  /* 0x0000000a0b157211 */ /* 0x001fe400078ec0ff */
[----:B------:R-:W-:Y:S01]  /*5a00*/  SHF.L.U32 R10, R4, 0x1f, RZ ;  /* 0x0000001f040a7819 */ /* 0x000fe200000006ff */
[----:B------:R-:W0:Y:S02]  /*5a10*/  @!P2 LDC R11, c[0x0][0x500] ;  /* 0x00014000ff0bab82 */ /* 0x000e240000000800 */
[----:B------:R-:W-:-:S04]  /*5a20*/  IMAD R19, R6, 0x8, R21 ;  /* 0x0000000806137824 */ /* 0x000fc800078e0215 */
[----:B------:R-:W1:Y:S02]  /*5a30*/  SYNCS.PHASECHK.TRANS64.TRYWAIT P1, [R19+URZ+0x18], R10 ;  /* 0x0000180a130075a7 */ /* 0x000e64000802017f */
[----:B-1----:R-:W-:Y:S05]  /*5a40*/  @!P1 BRA `(.L_x_114) ;  /* 0x0000000c008c9947 */ /* 0x002fea0003800000 */
.L_x_135:
[----:B-1----:R-:W-:Y:S01]  /*5a50*/  PRMT R10, R13, 0x9910, RZ ;  /* 0x000099100d0a7816 */ /* 0x002fe200000000ff */
[----:B0-----:R0:W-:Y:S03]  /*5a60*/  @!P2 SYNCS.ARRIVE.TRANS64 RZ, [R19+URZ], R11 ;  /* 0x0000000b13ffa9a7 */ /* 0x0011e6000800003f */
[----:B------:R-:W-:-:S13]  /*5a70*/  ISETP.NE.AND P1, PT, R10, 0x2, PT ;  /* 0x000000020a00780c */ /* 0x000fda0003f25270 */
[----:B0-----:R-:W-:Y:S05]  /*5a80*/  @P1 BRA `(.L_x_115) ;  /* 0x0000000000041947 */ /* 0x001fea0003800000 */
[----:B------:R-:W-:Y:S01]  /*5a90*/  BPT.TRAP 0x1 ;  /* 0x000000040000795c */ /* 0x000fe20000300000 */
.L_x_115:
[----:B------:R-:W-:Y:S05]  /*5aa0*/  @P0 BRA `(.L_x_116) ;  /* 0x0000000000040947 */ /* 0x000fea0003800000 */
[----:B------:R-:W-:Y:S01]  /*5ab0*/  BPT.TRAP 0x1 ;  /* 0x000000040000795c */ /* 0x000fe20000300000 */
.L_x_116:
[----:B------:R-:W-:Y:S01]  /*5ac0*/  R2UR UR5, R6 ;  /* 0x00000000060572ca */ /* 0x000fe200000e0000 */
[----:B------:R-:W-:Y:S01]  /*5ad0*/  VIADD R20, R20, 0xffffffff ;  /* 0xffffffff14147836 */ /* 0x000fe20000000000 */
[----:B------:R-:W-:Y:S01]  /*5ae0*/  R2UR UR17, R21 ;  /* 0x00000000151172ca */ /* 0x000fe200000e0000 */
[----:B------:R-:W-:Y:S01]  /*5af0*/  UIADD3 UR4, UP0, UR22, 0xf0, URZ ;  /* 0x000000f016047890 */ /* 0x000fe2000ff1e03f */
[----:B------:R-:W-:Y:S01]  /*5b00*/  R2UR UR9, R19 ;  /* 0x00000000130972ca */ /* 0x000fe200000e0000 */
[----:B------:R-:W-:Y:S01]  /*5b10*/  UIADD3 UR26, UP1, UR22, 0x1f0, URZ ;  /* 0x000001f0161a7890 */ /* 0x000fe2000ff3e03f */
[----:B------:R-:W-:Y:S01]  /*5b20*/  R2UR UR11, R17 ;  /* 0x00000000110b72ca */ /* 0x000fe200000e0000 */
[----:B------:R-:W-:Y:S01]  /*5b30*/  VIADD R6, R6, 0x1 ;  /* 0x0000000106067836 */ /* 0x000fe20000000000 */
[----:B------:R-:W-:Y:S01]  /*5b40*/  R2UR UR10, R18 ;  /* 0x00000000120a72ca */ /* 0x000fe200000e0000 */
[----:B------:R-:W-:Y:S01]  /*5b50*/  UIADD3.X UR27, URZ, UR23, URZ, UP1, !UPT ;  /* 0x000000173f1b7290 */ /* 0x000fe20008ffe43f */
[----:B------:R-:W-:Y:S01]  /*5b60*/  R2UR UR12, R5 ;  /* 0x00000000050c72ca */ /* 0x000fe200000e0000 */
[----:B------:R-:W-:Y:S01]  /*5b70*/  UMOV UR6, 0x0 ;  /* 0x0000000000067882 */ /* 0x000fe20000000000 */
[----:B------:R-:W-:Y:S01]  /*5b80*/  R2UR UR21, R16 ;  /* 0x00000000101572ca */ /* 0x000fe200000e0000 */
[----:B------:R-:W-:Y:S01]  /*5b90*/  USHF.L.U32 UR5, UR5, 0xc, URZ ;  /* 0x0000000c05057899 */ /* 0x000fe2000800063f */
[----:B------:R-:W-:Y:S01]  /*5ba0*/  ISETP.GT.AND P3, PT, R20, 0x1, PT ;  /* 0x000000011400780c */ /* 0x000fe20003f64270 */
[----:B------:R-:W-:Y:S01]  /*5bb0*/  UMOV UR7, 0x10000000 ;  /* 0x1000000000077882 */ /* 0x000fe20000000000 */
[----:B------:R-:W-:Y:S01]  /*5bc0*/  ISETP.NE.AND P1, PT, R6, 0x3, PT ;  /* 0x000000030600780c */ /* 0x000fe20003f25270 */
[----:B------:R-:W-:Y:S01]  /*5bd0*/  ULOP3.LUT UR8, UR5, 0x800, UR15, 0xf8, !UPT ;  /* 0x0000080005087892 */ /* 0x000fe2000f8ef80f */
[----:B------:R-:W-:Y:S01]  /*5be0*/  VIADD R18, R18, 0x40 ;  /* 0x0000004012127836 */ /* 0x000fe20000000000 */
[----:B------:R-:W-:Y:S01]  /*5bf0*/  UIADD3 UR16, UR17, 0x100, UR5 ;  /* 0x0000010011107890 */ /* 0x000fe2000fffe005 */
[----:B------:R-:W-:Y:S01]  /*5c00*/  SEL R11, RZ, 0x1, P1 ;  /* 0x00000001ff0b7807 */ /* 0x000fe20000800000 */
[----:B------:R-:W-:Y:S01]  /*5c10*/  UIADD3.X UR5, URZ, UR23, URZ, UP0, !UPT ;  /* 0x000000173f057290 */ /* 0x000fe200087fe43f */
[----:B------:R-:W-:Y:S01]  /*5c20*/  SEL R6, R6, RZ, P1 ;  /* 0x000000ff06067207 */ /* 0x000fe20000800000 */
[----:B------:R-:W-:Y:S01]  /*5c30*/  UIADD3 UR17, UR17, 0x3100, UR8 ;  /* 0x0000310011117890 */ /* 0x000fe2000fffe008 */
[----:B------:R-:W-:Y:S01]  /*5c40*/  LOP3.LUT R4, R4, R11, RZ, 0x3c, !PT ;  /* 0x0000000b04047212 */ /* 0x000fe200078e3cff */
[----:B------:R-:W-:Y:S01]  /*5c50*/  UMOV UR25, 0x30000 ;  /* 0x0003000000197882 */ /* 0x000fe20000000000 */
[----:B------:R-:W-:-:S04]  /*5c60*/  UMOV UR8, UR16 ;  /* 0x0000001000087c82 */ /* 0x000fc80008000000 */
[----:B------:R0:W-:Y:S02]  /*5c70*/  UTMALDG.3D [UR8], [UR4], desc[UR6] ;  /* 0x00000608040075b4 */ /* 0x0001e40008011000 */
[----:B0-----:R-:W-:Y:S01]  /*5c80*/  UMOV UR8, UR17 ;  /* 0x0000001100087c82 */ /* 0x001fe20008000000 */
[----:B------:R-:W-:Y:S02]  /*5c90*/  UMOV UR11, UR21 ;  /* 0x00000015000b7c82 */ /* 0x000fe40008000000 */
[----:B------:R0:W-:Y:S02]  /*5ca0*/  UTMALDG.3D.MULTICAST [UR8], [UR26], UR25, desc[UR6] ;  /* 0x000006081a0073b4 */ /* 0x0001e40008011819 */
[----:B0-----:R-:W-:Y:S05]  /*5cb0*/  @P3 BRA `(.L_x_117) ;  /* 0xfffffffc00443947 */ /* 0x001fea000383ffff */
.L_x_113:
[----:B------:R-:W-:Y:S05]  /*5cc0*/  BSYNC B1 ;  /* 0x0000000000017941 */ /* 0x000fea0003800000 */
.L_x_112:
[----:B------:R-:W-:Y:S01]  /*5cd0*/  LOP3.LUT P5, RZ, R14, 0xff, RZ, 0xc0, !PT ;  /* 0x000000ff0eff7812 */ /* 0x000fe200078ac0ff */
[----:B------:R-:W-:Y:S01]  /*5ce0*/  VIADD R6, R15, UR13 ;  /* 0x0000000d0f067c36 */ /* 0x000fe20008000000 */
[----:B------:R-:W-:Y:S01]  /*5cf0*/  ULDC.64 UR4, c[0x0][0x650] ;  /* 0x0001940000047ab9 */ /* 0x000fe20000000a00 */
[----:B------:R-:W-:Y:S01]  /*5d00*/  IMAD.U32 R11, RZ, RZ, UR13 ;  /* 0x0000000dff0b7e24 */ /* 0x000fe2000f8e00ff */
[----:B------:R-:W-:Y:S01]  /*5d10*/  UISETP.GE.U32.AND UP0, UPT, UR13, 0x3, UPT ;  /* 0x000000030d00788c */ /* 0x000fe2000bf06070 */
[----:B------:R-:W-:Y:S01]  /*5d20*/  BSSY B1, `(.L_x_118) ;  /* 0x000006b000017945 */ /* 0x000fe20003800000 */
[----:B------:R-:W-:Y:S02]  /*5d30*/  ISETP.GT.U32.AND P1, PT, R6, 0x2, PT ;  /* 0x000000020600780c */ /* 0x000fe40003f24070 */
[----:B------:R-:W-:Y:S02]  /*5d40*/  PRMT R14, RZ, 0x7610, R14 ;  /* 0x00007610ff0e7816 */ /* 0x000fe4000000000e */
[----:B------:R-:W-:-:S02]  /*5d50*/  ISETP.LT.U32.AND P1, PT, R11, 0x3, P1 ;  /* 0x000000030b00780c */ /* 0x000fc40000f21070 */
[----:B------:R-:W-:Y:S01]  /*5d60*/  PLOP3.LUT P3, PT, PT, PT, UP0, 0x80, 0x0 ;  /* 0x000000000000781c */ /* 0x000fe20003f6f008 */
[----:B------:R-:W0:Y:S01]  /*5d70*/  @P5 S2R R5, SR_CgaCtaId ;  /* 0x0000000000055919 */ /* 0x000e220000008800 */
[----:B------:R-:W-:-:S04]  /*5d80*/  @P5 MOV R4, 0x400 ;  /* 0x0000040000045802 */ /* 0x000fc80000000f00 */
[----:B0-----:R-:W-:Y:S01]  /*5d90*/  @P5 LEA R10, R5, R4, 0x18 ;  /* 0x00000004050a5211 */ /* 0x001fe200078ec0ff */
[----:B------:R-:W-:-:S03]  /*5da0*/  IMAD.WIDE.U32 R4, R6, -0x55555555, RZ ;  /* 0xaaaaaaab06047825 */ /* 0x000fc600078e00ff */
[----:B------:R0:W-:Y:S01]  /*5db0*/  @P5 SYNCS.ARRIVE.TRANS64.A1T0 RZ, [R10+URZ+0x68], RZ ;  /* 0x000068ff0aff59a7 */ /* 0x0001e2000810003f */
[----:B------:R-:W-:Y:S01]  /*5dc0*/  IADD3 R2, P5, R2, R8, RZ ;  /* 0x0000000802027210 */ /* 0x000fe20007fbe0ff */
[----:B------:R-:W-:Y:S01]  /*5dd0*/  IMAD.MOV.U32 R4, RZ, RZ, -0x1 ;  /* 0xffffffffff047424 */ /* 0x000fe200078e00ff */
[----:B------:R-:W-:Y:S02]  /*5de0*/  SHF.R.U32.HI R11, RZ, 0x1, R5 ;  /* 0x00000001ff0b7819 */ /* 0x000fe40000011605 */
[----:B------:R-:W-:Y:S01]  /*5df0*/  SEL R5, RZ, 0x1, !P1 ;  /* 0x00000001ff057807 */ /* 0x000fe20004800000 */
[----:B------:R-:W-:Y:S01]  /*5e00*/  IMAD.X R3, R3, 0x1, R0, P5 ;  /* 0x0000000103037824 */ /* 0x000fe200028e0600 */
[----:B------:R-:W-:Y:S01]  /*5e10*/  ISETP.GE.U32.AND P1, PT, R2, UR4, PT ;  /* 0x0000000402007c0c */ /* 0x000fe2000bf26070 */
[----:B------:R-:W-:Y:S01]  /*5e20*/  IMAD R15, R11, -0x3, R6 ;  /* 0xfffffffd0b0f7824 */ /* 0x000fe200078e0206 */
[----:B------:R-:W-:Y:S01]  /*5e30*/  LOP3.LUT R12, R12, R5, RZ, 0x3c, !PT ;  /* 0x000000050c0c7212 */ /* 0x000fe200078e3cff */
[----:B------:R-:W-:Y:S01]  /*5e40*/  IMAD.MOV.U32 R6, RZ, RZ, -0x1 ;  /* 0xffffffffff067424 */ /* 0x000fe200078e00ff */
[----:B------:R-:W-:Y:S01]  /*5e50*/  ISETP.GE.U32.AND.EX P1, PT, R3, UR5, PT, P1 ;  /* 0x0000000503007c0c */ /* 0x000fe2000bf26110 */
[----:B------:R-:W-:Y:S01]  /*5e60*/  IMAD.MOV.U32 R5, RZ, RZ, -0x1 ;  /* 0xffffffffff057424 */ /* 0x000fe200078e00ff */
[----:B------:R-:W-:-:S02]  /*5e70*/  @P3 LOP3.LUT R12, R12, 0x1, R11, 0x78, !PT ;  /* 0x000000010c0c3812 */ /* 0x000fc400078e780b */
[----:B0-----:R-:W-:-:S09]  /*5e80*/  PRMT R10, RZ, 0x7610, R10 ;  /* 0x00007610ff0a7816 */ /* 0x001fd2000000000a */
[----:B------:R-:W-:Y:S05]  /*5e90*/  @P1 BRA `(.L_x_119) ;  /* 0x00000004004c1947 */ /* 0x000fea0003800000 */
[----:B------:R-:W0:Y:S01]  /*5ea0*/  S2R R17, SR_CTAID.X ;  /* 0x0000000000117919 */ /* 0x000e220000002500 */
[----:B------:R-:W-:Y:S01]  /*5eb0*/  ULDC.64 UR4, c[0x0][0x628] ;  /* 0x00018a0000047ab9 */ /* 0x000fe20000000a00 */
[----:B------:R-:W1:Y:S01]  /*5ec0*/  LDC R18, c[0x0][0x144] ;  /* 0x00005100ff127b82 */ /* 0x000e620000000800 */
[----:B------:R-:W-:Y:S01]  /*5ed0*/  ISETP.NE.U32.AND P1, PT, RZ, UR4, PT ;  /* 0x00000004ff007c0c */ /* 0x000fe2000bf25070 */
[----:B------:R-:W2:Y:S01]  /*5ee0*/  S2R R6, SR_CTAID.Y ;  /* 0x0000000000067919 */ /* 0x000ea20000002600 */
[----:B------:R-:W-:Y:S01]  /*5ef0*/  ULDC UR6, c[0x0][0x150] ;  /* 0x0000540000067ab9 */ /* 0x000fe20000000800 */
[----:B------:R-:W-:Y:S01]  /*5f00*/  ULDC UR7, c[0x0][0x630] ;  /* 0x00018c0000077ab9 */ /* 0x000fe20000000800 */
[----:B------:R-:W-:Y:S01]  /*5f10*/  ISETP.NE.AND.EX P1, PT, RZ, UR5, PT, P1 ;  /* 0x00000005ff007c0c */ /* 0x000fe2000bf25310 */
[----:B------:R-:W-:Y:S01]  /*5f20*/  IMAD.MOV.U32 R4, RZ, RZ, R2 ;  /* 0x000000ffff047224 */ /* 0x000fe200078e0002 */
[----:B0-----:R-:W-:-:S05]  /*5f30*/  I2FP.F32.U32 R5, R17 ;  /* 0x0000001100057245 */ /* 0x001fca0000201000 */
[----:B------:R-:W-:Y:S01]  /*5f40*/  FMUL R20, R5, UR6 ;  /* 0x0000000605147c20 */ /* 0x000fe20008400000 */
[----:B------:R-:W-:-:S05]  /*5f50*/  IMAD.MOV.U32 R5, RZ, RZ, R3 ;  /* 0x000000ffff057224 */ /* 0x000fca00078e0003 */
[----:B--2---:R-:W-:Y:S05]  /*5f60*/  @!P1 BRA `(.L_x_120) ;  /* 0x0000000000289947 */ /* 0x004fea0003800000 */
[----:B------:R-:W-:Y:S02]  /*5f70*/  ULDC UR6, c[0x0][0x634] ;  /* 0x00018d0000067ab9 */ /* 0x000fe40000000800 */
[----:B------:R-:W-:-:S05]  /*5f80*/  IADD3 R5, P1, R2, UR6, RZ ;  /* 0x0000000602057c10 */ /* 0x000fca000ff3e0ff */
[----:B------:R-:W-:-:S04]  /*5f90*/  IMAD.X R19, RZ, RZ, R3, P1 ;  /* 0x000000ffff137224 */ /* 0x000fc800008e0603 */
[----:B------:R-:W-:-:S04]  /*5fa0*/  IMAD.WIDE.U32 R10, R19, UR4, RZ ;  /* 0x00000004130a7c25 */ /* 0x000fc8000f8e00ff */
[----:B------:R-:W-:-:S04]  /*5fb0*/  IMAD.WIDE.U32 R10, P1, R5, UR5, R10 ;  /* 0x00000005050a7c25 */ /* 0x000fc8000f82000a */
[----:B------:R-:W-:-:S04]  /*5fc0*/  IMAD.WIDE.U32 R4, R5, UR4, RZ ;  /* 0x0000000405047c25 */ /* 0x000fc8000f8e00ff */
[----:B------:R-:W-:Y:S01]  /*5fd0*/  IMAD.MOV.U32 R4, RZ, RZ, R11 ;  /* 0x000000ffff047224 */ /* 0x000fe200078e000b */
[----:B------:R-:W-:Y:S01]  /*5fe0*/  IADD3 RZ, P3, R5, R10, RZ ;  /* 0x0000000a05ff7210 */ /* 0x000fe20007f7e0ff */
[----:B------:R-:W-:-:S04]  /*5ff0*/  IMAD.X R5, RZ, RZ, RZ, P1 ;  /* 0x000000ffff057224 */ /* 0x000fc800008e06ff */
[----:B------:R-:W-:-:S08]  /*6000*/  IMAD.WIDE.U32.X R4, R19, UR5, R4, P3 ;  /* 0x0000000513047c25 */ /* 0x000fd000098e0404 */
.L_x_120:
[--C-:B------:R-:W-:Y:S01]  /*6010*/  SHF.R.U64 R16, R4, UR7, R5.reuse ;  /* 0x0000000704107c19 */ /* 0x100fe20008001205 */
[----:B------:R-:W0:Y:S01]  /*6020*/  F2I.U32.TRUNC.NTZ R20, R20 ;  /* 0x0000001400147305 */ /* 0x000e22000020f000 */
[----:B------:R-:W-:Y:S01]  /*6030*/  SHF.R.U32.HI R4, RZ, UR7, R5 ;  /* 0x00000007ff047c19 */ /* 0x000fe20008011605 */
[----:B------:R-:W-:Y:S01]  /*6040*/  ULDC.64 UR4, c[0x0][0x620] ;  /* 0x0001880000047ab9 */ /* 0x000fe20000000a00 */
[----:B------:R-:W-:Y:S01]  /*6050*/  IADD3 R11, P1, RZ, -R16, RZ ;  /* 0x80000010ff0b7210 */ /* 0x000fe20007f3e0ff */
[----:B------:R-:W-:Y:S01]  /*6060*/  ULDC.64 UR6, c[0x0][0x640] ;  /* 0x0001900000067ab9 */ /* 0x000fe20000000a00 */
[----:B------:R-:W2:Y:S03]  /*6070*/  LDC R21, c[0x0][0x148] ;  /* 0x00005200ff157b82 */ /* 0x000ea60000000800 */
[----:B------:R-:W-:Y:S01]  /*6080*/  IMAD.X R4, RZ, RZ, ~R4, P1 ;  /* 0x000000ffff047224 */ /* 0x000fe200008e0e04 */
[----:B------:R-:W-:-:S03]  /*6090*/  ISETP.NE.U32.AND P1, PT, RZ, UR6, PT ;  /* 0x00000006ff007c0c */ /* 0x000fc6000bf25070 */
[----:B------:R-:W-:Y:S01]  /*60a0*/  IMAD R10, R4, UR4, RZ ;  /* 0x00000004040a7c24 */ /* 0x000fe2000f8e02ff */
[----:B------:R-:W-:Y:S01]  /*60b0*/  ISETP.NE.AND.EX P1, PT, RZ, UR7, PT, P1 ;  /* 0x00000007ff007c0c */ /* 0x000fe2000bf25310 */
[----:B------:R-:W-:Y:S01]  /*60c0*/  IMAD.WIDE.U32 R4, R11, UR4, R2 ;  /* 0x000000040b047c25 */ /* 0x000fe2000f8e0002 */
[----:B------:R-:W-:-:S03]  /*60d0*/  ULDC UR4, c[0x0][0x618] ;  /* 0x0001860000047ab9 */ /* 0x000fc60000000800 */
[----:B------:R-:W-:Y:S01]  /*60e0*/  IMAD R11, R11, UR5, R10 ;  /* 0x000000050b0b7c24 */ /* 0x000fe2000f8e020a */
[----:B------:R-:W-:Y:S01]  /*60f0*/  ULDC UR5, c[0x0][0x154] ;  /* 0x0000550000057ab9 */ /* 0x000fe20000000800 */
[----:B0-----:R-:W-:Y:S02]  /*6100*/  IMAD.MOV R10, RZ, RZ, -R20 ;  /* 0x000000ffff0a7224 */ /* 0x001fe400078e0a14 */
[----:B------:R-:W-:Y:S02]  /*6110*/  IMAD.IADD R5, R5, 0x1, R11 ;  /* 0x0000000105057824 */ /* 0x000fe400078e020b */
[----:B-1----:R-:W-:Y:S01]  /*6120*/  IMAD R17, R18, R10, R17 ;  /* 0x0000000a12117224 */ /* 0x002fe200078e0211 */
[----:B------:R-:W-:Y:S02]  /*6130*/  I2FP.F32.U32 R10, R6 ;  /* 0x00000006000a7245 */ /* 0x000fe40000201000 */
[--C-:B------:R-:W-:Y:S02]  /*6140*/  SHF.R.U64 R18, R4, UR4, R5.reuse ;  /* 0x0000000404127c19 */ /* 0x100fe40008001205 */
[----:B------:R-:W-:Y:S01]  /*6150*/  SHF.R.U32.HI R5, RZ, UR4, R5 ;  /* 0x00000004ff057c19 */ /* 0x000fe20008011605 */
[----:B------:R-:W-:Y:S01]  /*6160*/  FMUL R10, R10, UR5 ;  /* 0x000000050a0a7c20 */ /* 0x000fe20008400000 */
[----:B------:R-:W-:-:S02]  /*6170*/  ULDC UR4, c[0x0][0x608] ;  /* 0x0001820000047ab9 */ /* 0x000fc40000000800 */
[--C-:B------:R-:W-:Y:S01]  /*6180*/  SHF.R.U64 R20, R18, UR4, R5.reuse ;  /* 0x0000000412147c19 */ /* 0x100fe20008001205 */
[----:B------:R0:W1:Y:S01]  /*6190*/  F2I.U32.TRUNC.NTZ R22, R10 ;  /* 0x0000000a00167305 */ /* 0x000062000020f000 */
[----:B------:R-:W-:Y:S01]  /*61a0*/  SHF.R.U32.HI R5, RZ, UR4, R5 ;  /* 0x00000004ff057c19 */ /* 0x000fe20008011605 */
[----:B------:R-:W-:-:S03]  /*61b0*/  ULDC UR4, c[0x0][0x658] ;  /* 0x0001960000047ab9 */ /* 0x000fc60000000800 */
[--C-:B------:R-:W-:Y:S02]  /*61c0*/  SHF.R.U64 R19, R20, UR4, R5.reuse ;  /* 0x0000000414137c19 */ /* 0x100fe40008001205 */
[----:B------:R-:W-:-:S03]  /*61d0*/  SHF.R.U32.HI R23, RZ, UR4, R5 ;  /* 0x00000004ff177c19 */ /* 0x000fc60008011605 */
[----:B------:R-:W-:Y:S02]  /*61e0*/  IMAD.MOV.U32 R4, RZ, RZ, R19 ;  /* 0x000000ffff047224 */ /* 0x000fe400078e0013 */
[----:B------:R-:W-:Y:S01]  /*61f0*/  IMAD.MOV.U32 R5, RZ, RZ, R23 ;  /* 0x000000ffff057224 */ /* 0x000fe200078e0017 */
[----:B0-----:R-:W-:Y:S06]  /*6200*/  @!P1 BRA `(.L_x_121) ;  /* 0x0000000000289947 */ /* 0x001fec0003800000 */
        /* <DEDUP_REMOVED lines=10> */
.L_x_121:
[----:B------:R-:W-:Y:S01]  /*62b0*/  ULDC UR4, c[0x0][0x648] ;  /* 0x0001920000047ab9 */ /* 0x000fe20000000800 */
[----:B-1----:R-:W-:Y:S01]  /*62c0*/  IMAD.MOV R22, RZ, RZ, -R22 ;  /* 0x000000ffff167224 */ /* 0x002fe200078e0a16 */
[----:B------:R-:W-:Y:S01]  /*62d0*/  SHF.R.U64 R5, R4, UR4, R5 ;  /* 0x0000000404057c19 */ /* 0x000fe20008001205 */
[----:B------:R-:W-:Y:S01]  /*62e0*/  ULDC UR4, c[0x0][0x638] ;  /* 0x00018e0000047ab9 */ /* 0x000fe20000000800 */
[----:B------:R-:W-:Y:S01]  /*62f0*/  LOP3.LUT R4, R20, UR19, RZ, 0xc0, !PT ;  /* 0x0000001314047c12 */ /* 0x000fe2000f8ec0ff */
[----:B--2---:R-:W-:Y:S01]  /*6300*/  @P4 IMAD R17, R21, R22, R6 ;  /* 0x0000001615114224 */ /* 0x004fe200078e0206 */
[----:B------:R-:W-:Y:S01]  /*6310*/  LOP3.LUT R18, R18, UR18, RZ, 0xc0, !PT ;  /* 0x0000001212127c12 */ /* 0x000fe2000f8ec0ff */
[----:B------:R-:W-:Y:S01]  /*6320*/  IMAD.MOV R6, RZ, RZ, -R5 ;  /* 0x000000ffff067224 */ /* 0x000fe200078e0a05 */
[----:B------:R-:W-:Y:S01]  /*6330*/  ULDC UR5, c[0x0][0x610] ;  /* 0x0001840000057ab9 */ /* 0x000fe20000000800 */
[----:B------:R-:W-:Y:S02]  /*6340*/  IMAD R4, R5, UR20, R4 ;  /* 0x0000001405047c24 */ /* 0x000fe4000f8e0204 */
[----:B------:R-:W-:Y:S01]  /*6350*/  IMAD R19, R6, UR4, R19 ;  /* 0x0000000406137c24 */ /* 0x000fe2000f8e0213 */
[----:B------:R-:W-:Y:S01]  /*6360*/  ULDC UR4, c[0x0][0x600] ;  /* 0x0001800000047ab9 */ /* 0x000fe20000000800 */
[----:B------:R-:W-:-:S02]  /*6370*/  IMAD R17, R4, UR5, R17 ;  /* 0x0000000504117c24 */ /* 0x000fc4000f8e0211 */
[----:B------:R-:W-:Y:S02]  /*6380*/  IMAD R6, R19, UR4, R18 ;  /* 0x0000000413067c24 */ /* 0x000fe4000f8e0212 */
[----:B------:R-:W-:Y:S02]  /*6390*/  IMAD.MOV.U32 R10, RZ, RZ, 0x1 ;  /* 0x00000001ff0a7424 */ /* 0x000fe400078e00ff */
[----:B------:R-:W-:Y:S01]  /*63a0*/  IMAD.MOV.U32 R5, RZ, RZ, R16 ;  /* 0x000000ffff057224 */ /* 0x000fe200078e0010 */
[----:B------:R-:W-:Y:S02]  /*63b0*/  SEL R4, R6, R17, !P4 ;  /* 0x0000001106047207 */ /* 0x000fe40006000000 */
[----:B------:R-:W-:-:S07]  /*63c0*/  SEL R6, R17, R6, !P4 ;  /* 0x0000000611067207 */ /* 0x000fce0006000000 */
.L_x_119:
[----:B------:R-:W-:Y:S05]  /*63d0*/  BSYNC B1 ;  /* 0x0000000000017941 */ /* 0x000fea0003800000 */
.L_x_118:
[----:B------:R-:W-:-:S13]  /*63e0*/  LOP3.LUT P1, RZ, R10, 0xff, RZ, 0xc0, !PT ;  /* 0x000000ff0aff7812 */ /* 0x000fda000782c0ff */
[----:B------:R-:W-:Y:S05]  /*63f0*/  @P1 BRA `(.L_x_122) ;  /* 0xfffffff400401947 */ /* 0x000fea000383ffff */
[----:B------:R-:W-:Y:S05]  /*6400*/  BSYNC B0 ;  /* 0x0000000000007941 */ /* 0x000fea0003800000 */
.L_x_110:
[----:B------:R-:W-:-:S03]  /*6410*/  UMOV UR4, 0xffffffff ;  /* 0xffffffff00047882 */ /* 0x000fc60000000000 */
[----:B------:R-:W-:Y:S05]  /*6420*/  BRA.DIV UR4, `(.L_x_123) ;  /* 0x0000000604287947 */ /* 0x000fea000b800000 */
[----:B------:R-:W-:-:S13]  /*6430*/  ELECT P0, URZ, PT ;  /* 0x00000000003f782f */ /* 0x000fda0003800000 */
.L_x_138:
[----:B------:R-:W-:Y:S04]  /*6440*/  BSSY B0, `(.L_x_124) ;  /* 0x0000022000007945 */ /* 0x000fe80003800000 */
[----:B------:R-:W-:Y:S05]  /*6450*/  @!P0 BRA `(.L_x_125) ;  /* 0x0000000000808947 */ /* 0x000fea0003800000 */
[----:B------:R-:W-:-:S04]  /*6460*/  LOP3.LUT R7, R7, 0x2, RZ, 0xfc, !PT ;  /* 0x0000000207077812 */ /* 0x000fc800078efcff */
[----:B------:R-:W-:-:S13]  /*6470*/  ISETP.NE.AND P0, PT, R7, 0x3, PT ;  /* 0x000000030700780c */ /* 0x000fda0003f05270 */
[----:B------:R-:W-:Y:S05]  /*6480*/  @!P0 BRA `(.L_x_126) ;  /* 0x0000000000048947 */ /* 0x000fea0003800000 */
[----:B------:R-:W-:Y:S01]  /*6490*/  BPT.TRAP 0x1 ;  /* 0x000000040000795c */ /* 0x000fe20000300000 */
.L_x_126:
[----:B------:R-:W0:Y:S01]  /*64a0*/  S2R R3, SR_CgaCtaId ;  /* 0x0000000000037919 */ /* 0x000e220000008800 */
[----:B------:R-:W-:Y:S02]  /*64b0*/  MOV R0, 0x400 ;  /* 0x0000040000007802 */ /* 0x000fe40000000f00 */
[----:B------:R-:W-:Y:S02]  /*64c0*/  SHF.L.U32 R2, R12, 0x1f, RZ ;  /* 0x0000001f0c027819 */ /* 0x000fe400000006ff */
[----:B0-----:R-:W-:-:S05]  /*64d0*/  LEA R0, R3, R0, 0x18 ;  /* 0x0000000003007211 */ /* 0x001fca00078ec0ff */
[----:B------:R-:W-:-:S04]  /*64e0*/  VIADD R0, R0, 0x18 ;  /* 0x0000001800007836 */ /* 0x000fc80000000000 */
[C---:B------:R-:W-:Y:S02]  /*64f0*/  IMAD R7, R15.reuse, 0x8, R0 ;  /* 0x000000080f077824 */ /* 0x040fe400078e0200 */
[----:B------:R-:W-:Y:S02]  /*6500*/  VIADD R15, R15, 0x1 ;  /* 0x000000010f0f7836 */ /* 0x000fe40000000000 */
[----:B------:R-:W0:Y:S03]  /*6510*/  SYNCS.PHASECHK.TRANS64.TRYWAIT P0, [R7+URZ], R2 ;  /* 0x00000002070075a7 */ /* 0x000e26000800017f */
[----:B------:R-:W-:-:S04]  /*6520*/  ISETP.NE.AND P1, PT, R15, 0x3, PT ;  /* 0x000000030f00780c */ /* 0x000fc80003f25270 */
[----:B------:R-:W-:Y:S02]  /*6530*/  SEL R3, RZ, 0x1, P1 ;  /* 0x00000001ff037807 */ /* 0x000fe40000800000 */
[----:B------:R-:W-:Y:S02]  /*6540*/  SEL R15, R15, RZ, P1 ;  /* 0x000000ff0f0f7207 */ /* 0x000fe40000800000 */
[----:B------:R-:W-:-:S03]  /*6550*/  LOP3.LUT R9, R12, R3, RZ, 0x3c, !PT ;  /* 0x000000030c097212 */ /* 0x000fc600078e3cff */
[----:B------:R-:W-:Y:S01]  /*6560*/  IMAD R6, R15, 0x8, R0 ;  /* 0x000000080f067824 */ /* 0x000fe200078e0200 */
[----:B------:R-:W-:Y:S01]  /*6570*/  SHF.L.U32 R5, R9, 0x1f, RZ ;  /* 0x0000001f09057819 */ /* 0x000fe200000006ff */
[----:B0-----:R-:W-:Y:S06]  /*6580*/  @!P0 BRA `(.L_x_127) ;  /* 0x0000000000f48947 */ /* 0x001fec0003800000 */
.L_x_139:
[----:B------:R-:W1:Y:S01]  /*6590*/  SYNCS.PHASECHK.TRANS64.TRYWAIT P0, [R6+URZ], R5 ;  /* 0x00000005060075a7 */ /* 0x000e62000800017f */
[----:B0-----:R-:W-:-:S05]  /*65a0*/  VIADD R2, R15, 0x1 ;  /* 0x000000010f027836 */ /* 0x001fca0000000000 */
[----:B------:R-:W-:-:S04]  /*65b0*/  ISETP.NE.AND P1, PT, R2, 0x3, PT ;  /* 0x000000030200780c */ /* 0x000fc80003f25270 */
[----:B------:R-:W-:Y:S02]  /*65c0*/  SEL R4, RZ, 0x1, P1 ;  /* 0x00000001ff047807 */ /* 0x000fe40000800000 */
[----:B------:R-:W-:Y:S02]  /*65d0*/  SEL R3, R2, RZ, P1 ;  /* 0x000000ff02037207 */ /* 0x000fe40000800000 */
[----:B------:R-:W-:Y:S01]  /*65e0*/  LOP3.LUT R4, R9, R4, RZ, 0x3c, !PT ;  /* 0x0000000409047212 */ /* 0x000fe200078e3cff */
[----:B-1----:R-:W-:Y:S06]  /*65f0*/  @!P0 BRA `(.L_x_128) ;  /* 0x0000000000ec8947 */ /* 0x002fec0003800000 */
.L_x_140:
[----:B------:R-:W-:Y:S01]  /*6600*/  IMAD R3, R3, 0x8, R0 ;  /* 0x0000000803037824 */ /* 0x000fe200078e0200 */
[----:B------:R-:W-:-:S07]  /*6610*/  SHF.L.U32 R0, R4, 0x1f, RZ ;  /* 0x0000001f04007819 */ /* 0x000fce00000006ff */
.L_x_129:
[----:B-1----:R1:W2:Y:S02]  /*6620*/  SYNCS.PHASECHK.TRANS64.TRYWAIT P0, [R3+URZ], R0 ;  /* 0x00000000030075a7 */ /* 0x0022a4000800017f */
[----:B--2---:R-:W-:Y:S05]  /*6630*/  @!P0 NANOSLEEP.SYNCS 0x989680 ;  /* 0x009896800000895d */ /* 0x004fea0003900000 */
[----:B------:R-:W2:Y:S02]  /*6640*/  @!P0 SYNCS.PHASECHK.TRANS64 P0, [R3+URZ], R0 ;  /* 0x00000000030085a7 */ /* 0x000ea4000800007f */
[----:B--2---:R-:W-:Y:S05]  /*6650*/  @!P0 BRA `(.L_x_129) ;  /* 0xfffffffc00f08947 */ /* 0x004fea000383ffff */
.L_x_125:
[----:B------:R-:W-:Y:S05]  /*6660*/  BSYNC B0 ;  /* 0x0000000000007941 */ /* 0x000fea0003800000 */
.L_x_124:
[----:B------:R-:W-:Y:S05]  /*6670*/  EXIT ;  /* 0x000000000000794d */ /* 0x000fea0003800000 */
.L_x_19:
[----:B0-----:R-:W-:-:S04]  /*6680*/  IMAD.U32 R17, RZ, RZ, UR15 ;  /* 0x0000000fff117e24 */ /* 0x001fc8000f8e00ff */
[----:B------:R0:W1:Y:S03]  /*6690*/  SYNCS.PHASECHK.TRANS64.TRYWAIT P0, [R17+URZ+-0x8], R16 ;  /* 0xfffff810110075a7 */ /* 0x000066000800017f */
[----:B-1----:R-:W-:Y:S05]  /*66a0*/  @!P0 NANOSLEEP.SYNCS 0x989680 ;  /* 0x009896800000895d */ /* 0x002fea0003900000 */
[----:B------:R-:W1:Y:S02]  /*66b0*/  @!P0 SYNCS.PHASECHK.TRANS64 P0, [R17+URZ+-0x8], R16 ;  /* 0xfffff810110085a7 */ /* 0x000e64000800007f */
[----:B-1----:R-:W-:Y:S05]  /*66c0*/  @!P0 BRA `(.L_x_19) ;  /* 0xfffffffc00ec8947 */ /* 0x002fea000383ffff */
[----:B------:R-:W-:Y:S05]  /*66d0*/  BRA `(.L_x_130) ;  /* 0xffffffb000047947 */ /* 0x000fea000383ffff */
.L_x_24:
[----:B-1----:R-:W-:-:S04]  /*66e0*/  IMAD.U32 R17, RZ, RZ, UR6 ;  /* 0x00000006ff117e24 */ /* 0x002fc8000f8e00ff */
[----:B------:R1:W4:Y:S03]  /*66f0*/  SYNCS.PHASECHK.TRANS64.TRYWAIT P0, [R17+URZ], R16 ;  /* 0x00000010110075a7 */ /* 0x000326000800017f */
[----:B----4-:R-:W-:Y:S05]  /*6700*/  @!P0 NANOSLEEP.SYNCS 0x989680 ;  /* 0x009896800000895d */ /* 0x010fea0003900000 */
[----:B------:R-:W4:Y:S02]  /*6710*/  @!P0 SYNCS.PHASECHK.TRANS64 P0, [R17+URZ], R16 ;  /* 0x00000010110085a7 */ /* 0x000f24000800007f */
[----:B----4-:R-:W-:Y:S05]  /*6720*/  @!P0 BRA `(.L_x_24) ;  /* 0xfffffffc00ec8947 */ /* 0x010fea000383ffff */
[----:B------:R-:W-:Y:S05]  /*6730*/  BRA `(.L_x_23) ;  /* 0xffffffb000ac7947 */ /* 0x000fea000383ffff */
.L_x_30:
[----:B-1----:R-:W-:-:S04]  /*6740*/  IMAD.U32 R19, RZ, RZ, UR9 ;  /* 0x00000009ff137e24 */ /* 0x002fc8000f8e00ff */
[----:B------:R1:W4:Y:S03]  /*6750*/  SYNCS.PHASECHK.TRANS64.TRYWAIT P0, [R19+URZ], R18 ;  /* 0x00000012130075a7 */ /* 0x000326000800017f */
[----:B----4-:R-:W-:Y:S05]  /*6760*/  @!P0 NANOSLEEP.SYNCS 0x989680 ;  /* 0x009896800000895d */ /* 0x010fea0003900000 */
[----:B------:R-:W4:Y:S02]  /*6770*/  @!P0 SYNCS.PHASECHK.TRANS64 P0, [R19+URZ], R18 ;  /* 0x00000012130085a7 */ /* 0x000f24000800007f */
[----:B----4-:R-:W-:Y:S05]  /*6780*/  @!P0 BRA `(.L_x_30) ;  /* 0xfffffffc00ec8947 */ /* 0x010fea000383ffff */
[----:B------:R-:W-:Y:S05]  /*6790*/  BRA `(.L_x_29) ;  /* 0xffffffb800007947 */ /* 0x000fea000383ffff */
.L_x_38:
[----:B0-----:R-:W-:-:S04]  /*67a0*/  IMAD.U32 R17, RZ, RZ, UR15 ;  /* 0x0000000fff117e24 */ /* 0x001fc8000f8e00ff */
[----:B------:R0:W1:Y:S03]  /*67b0*/  SYNCS.PHASECHK.TRANS64.TRYWAIT P0, [R17+URZ+0x8], R16 ;  /* 0x00000810110075a7 */ /* 0x000066000800017f */
[----:B-1----:R-:W-:Y:S05]  /*67c0*/  @!P0 NANOSLEEP.SYNCS 0x989680 ;  /* 0x009896800000895d */ /* 0x002fea0003900000 */
[----:B------:R-:W1:Y:S02]  /*67d0*/  @!P0 SYNCS.PHASECHK.TRANS64 P0, [R17+URZ+0x8], R16 ;  /* 0x00000810110085a7 */ /* 0x000e64000800007f */
[----:B-1----:R-:W-:Y:S05]  /*67e0*/  @!P0 BRA `(.L_x_38) ;  /* 0xfffffffc00ec8947 */ /* 0x002fea000383ffff */
[----:B------:R-:W-:Y:S05]  /*67f0*/  BRA `(.L_x_131) ;  /* 0xffffffc0004c7947 */ /* 0x000fea000383ffff */
.L_x_111:
[----:B------:R-:W-:Y:S01]  /*6800*/  BSSY B1, `(.L_x_132) ;  /* 0x0000006000017945 */ /* 0x000fe20003800000 */
[----:B------:R-:W-:-:S07]  /*6810*/  IMAD.MOV.U32 R10, RZ, RZ, -0x1 ;  /* 0xffffffffff0a7424 */ /* 0x000fce00078e00ff */
[----:B------:R-:W-:Y:S05]  /*6820*/  WARPSYNC.COLLECTIVE R10, `(.L_x_133) ;  /* 0x000000000a0c7348 */ /* 0x000fea0003c00000 */
[----:B------:R-:W-:Y:S02]  /*6830*/  ELECT P1, UR62, PT ;  /* 0x00000000003e782f */ /* 0x000fe40003820000 */
[----:B------:R-:W-:Y:S01]  /*6840*/  MOV R10, UR62 ;  /* 0x0000003e000a7c02 */ /* 0x000fe20008000f00 */
[----:B------:R-:W-:Y:S10]  /*6850*/  ENDCOLLECTIVE ;  /* 0x000000000000791b */ /* 0x000ff40003800000 */
.L_x_133:
[----:B------:R-:W-:Y:S05]  /*6860*/  BSYNC B1 ;  /* 0x0000000000017941 */ /* 0x000fea0003800000 */
.L_x_132:
[----:B------:R-:W-:Y:S05]  /*6870*/  BRA `(.L_x_134) ;  /* 0xfffffff0002c7947 */ /* 0x000fea000383ffff */
.L_x_114:
[----:B-1----:R1:W2:Y:S02]  /*6880*/  SYNCS.PHASECHK.TRANS64.TRYWAIT P1, [R19+URZ+0x18], R10 ;  /* 0x0000180a130075a7 */ /* 0x0022a4000802017f */
[----:B--2---:R-:W-:Y:S05]  /*6890*/  @!P1 NANOSLEEP.SYNCS 0x989680 ;  /* 0x009896800000995d */ /* 0x004fea0003900000 */
[----:B------:R-:W2:Y:S02]  /*68a0*/  @!P1 SYNCS.PHASECHK.TRANS64 P1, [R19+URZ+0x18], R10 ;  /* 0x0000180a130095a7 */ /* 0x000ea4000802007f */
[----:B--2---:R-:W-:Y:S05]  /*68b0*/  @!P1 BRA `(.L_x_114) ;  /* 0xfffffffc00f09947 */ /* 0x004fea000383ffff */
[----:B------:R-:W-:Y:S05]  /*68c0*/  BRA `(.L_x_135) ;  /* 0xfffffff000607947 */ /* 0x000fea000383ffff */
.L_x_123:
[----:B------:R-:W-:Y:S01]  /*68d0*/  BSSY B0, `(.L_x_136) ;  /* 0x0000006000007945 */ /* 0x000fe20003800000 */
[----:B------:R-:W-:-:S07]  /*68e0*/  IMAD.MOV.U32 R10, RZ, RZ, -0x1 ;  /* 0xffffffffff0a7424 */ /* 0x000fce00078e00ff */
[----:B------:R-:W-:Y:S05]  /*68f0*/  WARPSYNC.COLLECTIVE R10, `(.L_x_137) ;  /* 0x000000000a0c7348 */ /* 0x000fea0003c00000 */
[----:B------:R-:W-:Y:S02]  /*6900*/  ELECT P1, UR62, PT ;  /* 0x00000000003e782f */ /* 0x000fe40003820000 */
[----:B------:R-:W-:Y:S01]  /*6910*/  MOV R10, UR62 ;  /* 0x0000003e000a7c02 */ /* 0x000fe20008000f00 */
[----:B------:R-:W-:Y:S10]  /*6920*/  ENDCOLLECTIVE ;  /* 0x000000000000791b */ /* 0x000ff40003800000 */
.L_x_137:
[----:B------:R-:W-:Y:S05]  /*6930*/  BSYNC B0 ;  /* 0x0000000000007941 */ /* 0x000fea0003800000 */
.L_x_136:
[----:B------:R-:W-:Y:S01]  /*6940*/  PLOP3.LUT P0, PT, P1, PT, PT, 0x80, 0x0 ;  /* 0x000000000000781c */ /* 0x000fe20000f0f070 */
[----:B------:R-:W-:-:S12]  /*6950*/  BRA `(.L_x_138) ;  /* 0xfffffff800b87947 */ /* 0x000fd8000383ffff */
.L_x_127:
[----:B0-----:R0:W1:Y:S02]  /*6960*/  SYNCS.PHASECHK.TRANS64.TRYWAIT P0, [R7+URZ], R2 ;  /* 0x00000002070075a7 */ /* 0x001064000800017f */
[----:B-1----:R-:W-:Y:S05]  /*6970*/  @!P0 NANOSLEEP.SYNCS 0x989680 ;  /* 0x009896800000895d */ /* 0x002fea0003900000 */
[----:B------:R-:W1:Y:S02]  /*6980*/  @!P0 SYNCS.PHASECHK.TRANS64 P0, [R7+URZ], R2 ;  /* 0x00000002070085a7 */ /* 0x000e64000800007f */
[----:B-1----:R-:W-:Y:S05]  /*6990*/  @!P0 BRA `(.L_x_127) ;  /* 0xfffffffc00f08947 */ /* 0x002fea000383ffff */
[----:B------:R-:W-:Y:S05]  /*69a0*/  BRA `(.L_x_139) ;  /* 0xfffffff800f87947 */ /* 0x000fea000383ffff */
.L_x_128:
[----:B0-----:R0:W1:Y:S02]  /*69b0*/  SYNCS.PHASECHK.TRANS64.TRYWAIT P0, [R6+URZ], R5 ;  /* 0x00000005060075a7 */ /* 0x001064000800017f */
[----:B-1----:R-:W-:Y:S05]  /*69c0*/  @!P0 NANOSLEEP.SYNCS 0x989680 ;  /* 0x009896800000895d */ /* 0x002fea0003900000 */
[----:B------:R-:W1:Y:S02]  /*69d0*/  @!P0 SYNCS.PHASECHK.TRANS64 P0, [R6+URZ], R5 ;  /* 0x00000005060085a7 */ /* 0x000e64000800007f */
[----:B-1----:R-:W-:Y:S05]  /*69e0*/  @!P0 BRA `(.L_x_128) ;  /* 0xfffffffc00f08947 */ /* 0x002fea000383ffff */
[----:B------:R-:W-:Y:S05]  /*69f0*/  BRA `(.L_x_140) ;  /* 0xfffffffc00007947 */ /* 0x000fea000383ffff */
.L_x_141:
[----:B------:R-:W-:-:S00]  /*6a00*/  BRA `(.L_x_141) ;  /* 0xfffffffc00fc7947 */ /* 0x000fc0000383ffff */
[----:B------:R-:W-:-:S00]  /*6a10*/  NOP ;  /* 0x0000000000007918 */ /* 0x000fc00000000000 */
        /* <DEDUP_REMOVED lines=14> */
.L_x_142:


//--------------------- .nv.shared._ZN7cutlass13device_kernelINS_4gemm6kernel13GemmUniversalIN4cute5tupleIJiiiiEEENS1_10collective13CollectiveMmaINS1_37MainloopSm90TmaGmmaWarpSpecializedFP8ILi3ENS5_IJNS4_1CILi2EEENSA_ILi1EEESC_EEENS1_32KernelTmaWarpSpecializedPingpongEEENS5_IJNSA_ILi64EEESG_SG_EEENS_12float_e4m3_tENS5_IJlSC_lEEESI_SJ_NS4_8TiledMMAINS4_8MMA_AtomIJNS4_4SM904GMMA30MMA_64x64x32_F32E4M3E4M3_SS_TNILNSN_7ScaleInE1ELSP_1EEEEEENS4_6LayoutINS5_IJSC_SC_SC_EEENS5_IJNSA_ILi0EEESU_SU_EEEEENS5_IJNS4_10UnderscoreESX_SX_EEEEENS4_13SM90_TMA_LOADENS4_14ComposedLayoutINS4_7SwizzleILi2ELi4ELi3EEENS4_18smem_ptr_flag_bitsILi8EEENSS_INS5_IJNSA_ILi8EEESG_EEENS5_IJSG_SC_EEEEEEEvNS4_8identityENS4_23SM90_TMA_LOAD_MULTICASTES1A_vS1B_EENS_8epilogue10collective6detail29Sm90TmaWarpSpecializedAdapterINS1F_15DefaultEpilogueISI_SJ_SJ_NS1E_6thread17LinearCombinationISI_Li1EffLNS1J_9ScaleType4KindE0ELNS_15FloatRoundStyleE2ESI_EENS1_15EpilogueDefaultEEEEEvvEEEEvNT_6ParamsE --------------------------
	.section	.nv.shared._ZN7cutlass13device_kernelINS_4gemm6kernel13GemmUniversalIN4cute5tupleIJiiiiEEENS1_10collective13CollectiveMmaINS1_37MainloopSm90TmaGmmaWarpSpecializedFP8ILi3ENS5_IJNS4_1CILi2EEENSA_ILi1EEESC_EEENS1_32KernelTmaWarpSpecializedPingpongEEENS5_IJNSA_ILi64EEESG_SG_EEENS_12float_e4m3_tENS5_IJlSC_lEEESI_SJ_NS4_8TiledMMAINS4_8MMA_AtomIJNS4_4SM904GMMA30MMA_64x64x32_F32E4M3E4M3_SS_TNILNSN_7ScaleInE1ELSP_1EEEEEENS4_6LayoutINS5_IJSC_SC_SC_EEENS5_IJNSA_ILi0EEESU_SU_EEEEENS5_IJNS4_10UnderscoreESX_SX_EEEEENS4_13SM90_TMA_LOADENS4_14ComposedLayoutINS4_7SwizzleILi2ELi4ELi3EEENS4_18smem_ptr_flag_bitsILi8EEENSS_INS5_IJNSA_ILi8EEESG_EEENS5_IJSG_SC_EEEEEEEvNS4_8identityENS4_23SM90_TMA_LOAD_MULTICASTES1A_vS1B_EENS_8epilogue10collective6detail29Sm90TmaWarpSpecializedAdapterINS1F_15DefaultEpilogueISI_SJ_SJ_NS1E_6thread17LinearCombinationISI_Li1EffLNS1J_9ScaleType4KindE0ELNS_15FloatRoundStyleE2ESI_EENS1_15EpilogueDefaultEEEEEvvEEEEvNT_6ParamsE,"aw",@nobits
	.sectionflags	@""
	.align	16
	.zero		1024


//--------------------- .nv.shared.reserved.0     --------------------------
	.section	.nv.shared.reserved.0,"aw",@nobits
	.weak		__nv_reservedSMEM_offset_0_alias
	.size		__nv_reservedSMEM_offset_0_alias, 0, 0
	.other		__nv_reservedSMEM_offset_0_alias,@"STO_CUDA_RESERVED_SHARED STV_DEFAULT"
__nv_reservedSMEM_offset_0_alias:
	.zero		0


//--------------------- .nv.global                --------------------------
	.section	.nv.global,"aw",@nobits
.nv.global:
	.type		_ZN39_INTERNAL_11d33b2e_4_k_cu_299fc5d1_35884cute1_E,@object
	.size		_ZN39_INTERNAL_11d33b2e_4_k_cu_299fc5d1_35884cute1_E,(_ZN39_INTERNAL_11d33b2e_4_k_cu_299fc5d1_35884cuda3std3__45__cpo6cbeginE - _ZN39_INTERNAL_11d33b2e_4_k_cu_299fc5d1_35884cute1_E)
_ZN39_INTERNAL_11d33b2e_4_k_cu_299fc5d1_35884cute1_E:
	.zero		1
	.type		_ZN39_INTERNAL_11d33b2e_4_k_cu_299fc5d1_35884cuda3std3__45__cpo6cbeginE,@object
	.size		_ZN39_INTERNAL_11d33b2e_4_k_cu_299fc5d1_35884cuda3std3__45__cpo6cbeginE,(_ZN39_INTERNAL_11d33b2e_4_k_cu_299fc5d1_35884cuda3std3__48in_placeE - _ZN39_INTERNAL_11d33b2e_4_k_cu_299fc5d1_35884cuda3std3__45__cpo6cbeginE)
_ZN39_INTERNAL_11d33b2e_4_k_cu_299fc5d1_35884cuda3std3__45__cpo6cbeginE:
	.zero		1
	.type		_ZN39_INTERNAL_11d33b2e_4_k_cu_299fc5d1_35884cuda3std3__48in_placeE,@object
	.size		_ZN39_INTERNAL_11d33b2e_4_k_cu_299fc5d1_35884cuda3std3__48in_placeE,(_ZN39_INTERNAL_11d33b2e_4_k_cu_299fc5d1_35884cuda3std6ranges3__45__cpo9iter_moveE - _ZN39_INTERNAL_11d33b2e_4_k_cu_299fc5d1_35884cuda3std3__48in_placeE)
_ZN39_INTERNAL_11d33b2e_4_k_cu_299fc5d1_35884cuda3std3__48in_placeE:
	.zero		1
	.type		_ZN39_INTERNAL_11d33b2e_4_k_cu_299fc5d1_35884cuda3std6ranges3__45__cpo9iter_moveE,@object
	.size		_ZN39_INTERNAL_11d33b2e_4_k_cu_299fc5d1_35884cuda3std6ranges3__45__cpo9iter_moveE,(_ZN39_INTERNAL_11d33b2e_4_k_cu_299fc5d1_35884cuda3std3__45__cpo5beginE - _ZN39_INTERNAL_11d33b2e_4_k_cu_299fc5d1_35884cuda3std6ranges3__45__cpo9iter_moveE)
_ZN39_INTERNAL_11d33b2e_4_k_cu_299fc5d1_35884cuda3std6ranges3__45__cpo9iter_moveE:
	.zero		1
	.type		_ZN39_INTERNAL_11d33b2e_4_k_cu_299fc5d1_35884cuda3std3__45__cpo5beginE,@object
	.size		_ZN39_INTERNAL_11d33b2e_4_k_cu_299fc5d1_35884cuda3std3__45__cpo5beginE,(_ZN39_INTERNAL_11d33b2e_4_k_cu_299fc5d1_35884cuda3std3__441_GLOBAL__N__11d33b2e_4_k_cu_299fc5d1_35886ignoreE - _ZN39_INTERNAL_11d33b2e_4_k_cu_299fc5d1_35884cuda3std3__45__cpo5beginE)
_ZN39_INTERNAL_11d33b2e_4_k_cu_299fc5d1_35884cuda3std3__45__cpo5beginE:
	.zero		1
	.type		_ZN39_INTERNAL_11d33b2e_4_k_cu_299fc5d1_35884cuda3std3__441_GLOBAL__N__11d33b2e_4_k_cu_299fc5d1_35886ignoreE,@object
	.size		_ZN39_INTERNAL_11d33b2e_4_k_cu_299fc5d1_35884cuda3std3__441_GLOBAL__N__11d33b2e_4_k_cu_299fc5d1_35886ignoreE,(_ZN39_INTERNAL_11d33b2e_4_k_cu_299fc5d1_35884cute7productE - _ZN39_INTERNAL_11d33b2e_4_k_cu_299fc5d1_35884cuda3std3__441_GLOBAL__N__11d33b2e_4_k_cu_299fc5d1_35886ignoreE)
_ZN39_INTERNAL_11d33b2e_4_k_cu_299fc5d1_35884cuda3std3__441_GLOBAL__N__11d33b2e_4_k_cu_299fc5d1_35886ignoreE:
	.zero		1
	.type		_ZN39_INTERNAL_11d33b2e_4_k_cu_299fc5d1_35884cute7productE,@object
	.size		_ZN39_INTERNAL_11d33b2e_4_k_cu_299fc5d1_35884cute7productE,(_ZN39_INTERNAL_11d33b2e_4_k_cu_299fc5d1_35884cuda3std3__45__cpo3endE - _ZN39_INTERNAL_11d33b2e_4_k_cu_299fc5d1_35884cute7productE)
_ZN39_INTERNAL_11d33b2e_4_k_cu_299fc5d1_35884cute7productE:
	.zero		1
	.type		_ZN39_INTERNAL_11d33b2e_4_k_cu_299fc5d1_35884cuda3std3__45__cpo3endE,@object
	.size		_ZN39_INTERNAL_11d33b2e_4_k_cu_299fc5d1_35884cuda3std3__45__cpo3endE,(_ZN39_INTERNAL_11d33b2e_4_k_cu_299fc5d1_35884cuda3std3__419piecewise_constructE - _ZN39_INTERNAL_11d33b2e_4_k_cu_299fc5d1_35884cuda3std3__45__cpo3endE)
_ZN39_INTERNAL_11d33b2e_4_k_cu_299fc5d1_35884cuda3std3__45__cpo3endE:
	.zero		1
	.type		_ZN39_INTERNAL_11d33b2e_4_k_cu_299fc5d1_35884cuda3std3__419piecewise_constructE,@object
	.size		_ZN39_INTERNAL_11d33b2e_4_k_cu_299fc5d1_35884cuda3std3__419piecewise_constructE,(_ZN39_INTERNAL_11d33b2e_4_k_cu_299fc5d1_35884cuda3std3__45__cpo4cendE - _ZN39_INTERNAL_11d33b2e_4_k_cu_299fc5d1_35884cuda3std3__419piecewise_constructE)
_ZN39_INTERNAL_11d33b2e_4_k_cu_299fc5d1_35884cuda3std3__419piecewise_constructE:
	.zero		1
	.type		_ZN39_INTERNAL_11d33b2e_4_k_cu_299fc5d1_35884cuda3std3__45__cpo4cendE,@object
	.size		_ZN39_INTERNAL_11d33b2e_4_k_cu_299fc5d1_35884cuda3std3__45__cpo4cendE,(_ZN39_INTERNAL_11d33b2e_4_k_cu_299fc5d1_35884cuda3std6ranges3__45__cpo4swapE - _ZN39_INTERNAL_11d33b2e_4_k_cu_299fc5d1_35884cuda3std3__45__cpo4cendE)
_ZN39_INTERNAL_11d33b2e_4_k_cu_299fc5d1_35884cuda3std3__45__cpo4cendE:
	.zero		1
	.type		_ZN39_INTERNAL_11d33b2e_4_k_cu_299fc5d1_35884cuda3std6ranges3__45__cpo4swapE,@object
	.size		_ZN39_INTERNAL_11d33b2e_4_k_cu_299fc5d1_35884cuda3std6ranges3__45__cpo4swapE,(.L_7 - _ZN39_INTERNAL_11d33b2e_4_k_cu_299fc5d1_35884cuda3std6ranges3__45__cpo4swapE)
_ZN39_INTERNAL_11d33b2e_4_k_cu_299fc5d1_35884cuda3std6ranges3__45__cpo4swapE:
	.zero		1
.L_7:


//--------------------- .nv.constant0._ZN7cutlass13device_kernelINS_4gemm6kernel13GemmUniversalIN4cute5tupleIJiiiiEEENS1_10collective13CollectiveMmaINS1_37MainloopSm90TmaGmmaWarpSpecializedFP8ILi3ENS5_IJNS4_1CILi2EEENSA_ILi1EEESC_EEENS1_32KernelTmaWarpSpecializedPingpongEEENS5_IJNSA_ILi64EEESG_SG_EEENS_12float_e4m3_tENS5_IJlSC_lEEESI_SJ_NS4_8TiledMMAINS4_8MMA_AtomIJNS4_4SM904GMMA30MMA_64x64x32_F32E4M3E4M3_SS_TNILNSN_7ScaleInE1ELSP_1EEEEEENS4_6LayoutINS5_IJSC_SC_SC_EEENS5_IJNSA_ILi0EEESU_SU_EEEEENS5_IJNS4_10UnderscoreESX_SX_EEEEENS4_13SM90_TMA_LOADENS4_14ComposedLayoutINS4_7SwizzleILi2ELi4ELi3EEENS4_18smem_ptr_flag_bitsILi8EEENSS_INS5_IJNSA_ILi8EEESG_EEENS5_IJSG_SC_EEEEEEEvNS4_8identityENS4_23SM90_TMA_LOAD_MULTICASTES1A_vS1B_EENS_8epilogue10collective6detail29Sm90TmaWarpSpecializedAdapterINS1F_15DefaultEpilogueISI_SJ_SJ_NS1E_6thread17LinearCombinationISI_Li1EffLNS1J_9ScaleType4KindE0ELNS_15FloatRoundStyleE2ESI_EENS1_15EpilogueDefaultEEEEEvvEEEEvNT_6ParamsE --------------------------
	.section	.nv.constant0._ZN7cutlass13device_kernelINS_4gemm6kernel13GemmUniversalIN4cute5tupleIJiiiiEEENS1_10collective13CollectiveMmaINS1_37MainloopSm90TmaGmmaWarpSpecializedFP8ILi3ENS5_IJNS4_1CILi2EEENSA_ILi1EEESC_EEENS1_32KernelTmaWarpSpecializedPingpongEEENS5_IJNSA_ILi64EEESG_SG_EEENS_12float_e4m3_tENS5_IJlSC_lEEESI_SJ_NS4_8TiledMMAINS4_8MMA_AtomIJNS4_4SM904GMMA30MMA_64x64x32_F32E4M3E4M3_SS_TNILNSN_7ScaleInE1ELSP_1EEEEEENS4_6LayoutINS5_IJSC_SC_SC_EEENS5_IJNSA_ILi0EEESU_SU_EEEEENS5_IJNS4_10UnderscoreESX_SX_EEEEENS4_13SM90_TMA_LOADENS4_14ComposedLayoutINS4_7SwizzleILi2ELi4ELi3EEENS4_18smem_ptr_flag_bitsILi8EEENSS_INS5_IJNSA_ILi8EEESG_EEENS5_IJSG_SC_EEEEEEEvNS4_8identityENS4_23SM90_TMA_LOAD_MULTICASTES1A_vS1B_EENS_8epilogue10collective6detail29Sm90TmaWarpSpecializedAdapterINS1F_15DefaultEpilogueISI_SJ_SJ_NS1E_6thread17LinearCombinationISI_Li1EffLNS1J_9ScaleType4KindE0ELNS_15FloatRoundStyleE2ESI_EENS1_15EpilogueDefaultEEEEEvvEEEEvNT_6ParamsE,"a",@progbits
	.sectionflags	@""
	.align	4
.nv.constant0._ZN7cutlass13device_kernelINS_4gemm6kernel13GemmUniversalIN4cute5tupleIJiiiiEEENS1_10collective13CollectiveMmaINS1_37MainloopSm90TmaGmmaWarpSpecializedFP8ILi3ENS5_IJNS4_1CILi2EEENSA_ILi1EEESC_EEENS1_32KernelTmaWarpSpecializedPingpongEEENS5_IJNSA_ILi64EEESG_SG_EEENS_12float_e4m3_tENS5_IJlSC_lEEESI_SJ_NS4_8TiledMMAINS4_8MMA_AtomIJNS4_4SM904GMMA30MMA_64x64x32_F32E4M3E4M3_SS_TNILNSN_7ScaleInE1ELSP_1EEEEEENS4_6LayoutINS5_IJSC_SC_SC_EEENS5_IJNSA_ILi0EEESU_SU_EEEEENS5_IJNS4_10UnderscoreESX_SX_EEEEENS4_13SM90_TMA_LOADENS4_14ComposedLayoutINS4_7SwizzleILi2ELi4ELi3EEENS4_18smem_ptr_flag_bitsILi8EEENSS_INS5_IJNSA_ILi8EEESG_EEENS5_IJSG_SC_EEEEEEEvNS4_8identityENS4_23SM90_TMA_LOAD_MULTICASTES1A_vS1B_EENS_8epilogue10collective6detail29Sm90TmaWarpSpecializedAdapterINS1F_15DefaultEpilogueISI_SJ_SJ_NS1E_6thread17LinearCombinationISI_Li1EffLNS1J_9ScaleType4KindE0ELNS_15FloatRoundStyleE2ESI_EENS1_15EpilogueDefaultEEEEEvvEEEEvNT_6ParamsE:
	.zero		1664


//--------------------- SYMBOLS --------------------------

	.type		.nv.reservedSmem.offset0,@object
	.size		.nv.reservedSmem.offset0,0x4
